def matmul_kernel(
    a_ptr,
    b_ptr,
    c_ptr,
    M,
    N,
    K,
    stride_am,
    stride_ak,
    stride_bk,
    stride_bn,
    stride_cm,
    stride_cn,
    BLOCK_M: tl.constexpr,
    BLOCK_N: tl.constexpr,
    BLOCK_K: tl.constexpr,
    GROUP_M: tl.constexpr,
):
    pid = tl.program_id(axis=0)
    num_pid_m = tl.cdiv(M, BLOCK_M)
    num_pid_n = tl.cdiv(N, BLOCK_N)
    num_pid_in_group = GROUP_M * num_pid_n
    group_id = pid // num_pid_in_group
    first_pid_m = group_id * GROUP_M
    group_size_m = min(num_pid_m - first_pid_m, GROUP_M)
    pid_m = first_pid_m + ((pid % num_pid_in_group) % group_size_m)
    pid_n = (pid % num_pid_in_group) // group_size_m

    offs_am = (pid_m * BLOCK_M + tl.arange(0, BLOCK_M)) % M
    offs_bn = (pid_n * BLOCK_N + tl.arange(0, BLOCK_N)) % N
    offs_k = tl.arange(0, BLOCK_K)
    a_ptrs = a_ptr + offs_am[:, None] * stride_am + offs_k[None, :] * stride_ak
    b_ptrs = b_ptr + offs_k[:, None] * stride_bk + offs_bn[None, :] * stride_bn

    acc = tl.zeros((BLOCK_M, BLOCK_N), dtype=tl.float32)
    for kk in range(0, tl.cdiv(K, BLOCK_K)):
        a = tl.load(a_ptrs, mask=offs_k[None, :] < K - kk * BLOCK_K, other=0.0)
        b = tl.load(b_ptrs, mask=offs_k[:, None] < K - kk * BLOCK_K, other=0.0)
        acc = tl.dot(a, b, acc)
        a_ptrs += BLOCK_K * stride_ak
        b_ptrs += BLOCK_K * stride_bk

    c = acc.to(c_ptr.dtype.element_ty)
    offs_cm = pid_m * BLOCK_M + tl.arange(0, BLOCK_M)
    offs_cn = pid_n * BLOCK_N + tl.arange(0, BLOCK_N)
    c_ptrs = c_ptr + offs_cm[:, None] * stride_cm + offs_cn[None, :] * stride_cn
    mask = (offs_cm[:, None] < M) & (offs_cn[None, :] < N)
    tl.store(c_ptrs, c, mask=mask)

# config = {"BLOCK_K": 16, "BLOCK_M": 32, "BLOCK_N": 128, "GROUP_M": 8, "arch": "sm_100", "dtype": "bf16", "num_ctas": 1, "num_stages": 3, "num_warps": 4}
# arch = sm_100


// ===== COMPILED SASS (sm_100a) =====

	.target	sm_100a

	.elftype	@"ET_EXEC"


//--------------------- .note.nv.tkinfo           --------------------------
	.section	.note.nv.tkinfo,"",@"SHT_NOTE"
	.sectionflags	@"SHF_NOTE_NV_TKINFO"
	.tkinfo
        /*0018*/ 	.word	0x00000081
        /*0030*/ 	.string	""
        /*0030*/ 	.string	"ptxas-blackwell"
        /*0030*/ 	.string	"Cuda compilation tools, release 12.9, V12.9.86"
        /*0030*/ 	.string	"Build cuda_12.9.r12.9/compiler.36037853_0"
        /*0030*/ 	.string	"-v  -suppress-debug-info  -lineinfo  -arch sm_100a "



//--------------------- .note.nv.cuver            --------------------------
	.section	.note.nv.cuver,"",@"SHT_NOTE"
	.sectionflags	@"SHF_NOTE_NV_CUVER"
        /*0018*/ 	.short	0x0001
        /*001a*/ 	.short	0x0064
        /*001c*/ 	.short	0x0001
        /*001e*/ 	.short	0x0000
        /*0020*/ 	.short	0x0001
        /*0022*/ 	.short	0x0000


//--------------------- .nv.info                  --------------------------
	.section	.nv.info,"",@"SHT_CUDA_INFO"
	.align	4


	//----- nvinfo : EIATTR_REGCOUNT
	.align		4
        /*0000*/ 	.byte	0x04, 0x2f
        /*0002*/ 	.short	(.L_1 - .L_0)
	.align		4
.L_0:
        /*0004*/ 	.word	index@(matmul_kernel)
        /*0008*/ 	.word	0x0000007f


	//----- nvinfo : EIATTR_FRAME_SIZE
	.align		4
.L_1:
        /*000c*/ 	.byte	0x04, 0x11
        /*000e*/ 	.short	(.L_3 - .L_2)
	.align		4
.L_2:
        /*0010*/ 	.word	index@(matmul_kernel)
        /*0014*/ 	.word	0x00000000


	//----- nvinfo : EIATTR_MIN_STACK_SIZE
	.align		4
.L_3:
        /*0018*/ 	.byte	0x04, 0x12
        /*001a*/ 	.short	(.L_5 - .L_4)
	.align		4
.L_4:
        /*001c*/ 	.word	index@(matmul_kernel)
        /*0020*/ 	.word	0x00000000
.L_5:


//--------------------- .nv.info.matmul_kernel    --------------------------
	.section	.nv.info.matmul_kernel,"",@"SHT_CUDA_INFO"
	.sectionflags	@""
	.align	4


	//----- nvinfo : EIATTR_CUDA_API_VERSION
	.align		4
        /*0000*/ 	.byte	0x04, 0x37
        /*0002*/ 	.short	(.L_7 - .L_6)
.L_6:
        /*0004*/ 	.word	0x00000081


	//----- nvinfo : EIATTR_KPARAM_INFO
	.align		4
.L_7:
        /*0008*/ 	.byte	0x04, 0x17
        /*000a*/ 	.short	(.L_9 - .L_8)
.L_8:
        /*000c*/ 	.word	0x00000000
        /*0010*/ 	.short	0x000d
        /*0012*/ 	.short	0x0048
        /*0014*/ 	.byte	0x00, 0xf4, 0x21, 0x00


	//----- nvinfo : EIATTR_KPARAM_INFO
	.align		4
.L_9:
        /*0018*/ 	.byte	0x04, 0x17
        /*001a*/ 	.short	(.L_11 - .L_10)
.L_10:
        /*001c*/ 	.word	0x00000000
        /*0020*/ 	.short	0x000c
        /*0022*/ 	.short	0x0040
        /*0024*/ 	.byte	0x00, 0xf4, 0x21, 0x00


	//----- nvinfo : EIATTR_KPARAM_INFO
	.align		4
.L_11:
        /*0028*/ 	.byte	0x04, 0x17
        /*002a*/ 	.short	(.L_13 - .L_12)
.L_12:
        /*002c*/ 	.word	0x00000000
        /*0030*/ 	.short	0x000b
        /*0032*/ 	.short	0x0038
        /*0034*/ 	.byte	0x00, 0xf0, 0x11, 0x00


	//----- nvinfo : EIATTR_KPARAM_INFO
	.align		4
.L_13:
        /*0038*/ 	.byte	0x04, 0x17
        /*003a*/ 	.short	(.L_15 - .L_14)
.L_14:
        /*003c*/ 	.word	0x00000000
        /*0040*/ 	.short	0x000a
        /*0042*/ 	.short	0x0034
        /*0044*/ 	.byte	0x00, 0xf0, 0x11, 0x00


	//----- nvinfo : EIATTR_KPARAM_INFO
	.align		4
.L_15:
        /*0048*/ 	.byte	0x04, 0x17
        /*004a*/ 	.short	(.L_17 - .L_16)
.L_16:
        /*004c*/ 	.word	0x00000000
        /*0050*/ 	.short	0x0009
        /*0052*/ 	.short	0x0030
        /*0054*/ 	.byte	0x00, 0xf0, 0x11, 0x00


	//----- nvinfo : EIATTR_KPARAM_INFO
	.align		4
.L_17:
        /*0058*/ 	.byte	0x04, 0x17
        /*005a*/ 	.short	(.L_19 - .L_18)
.L_18:
        /*005c*/ 	.word	0x00000000
        /*0060*/ 	.short	0x0008
        /*0062*/ 	.short	0x002c
        /*0064*/ 	.byte	0x00, 0xf0, 0x11, 0x00


	//----- nvinfo : EIATTR_KPARAM_INFO
	.align		4
.L_19:
        /*0068*/ 	.byte	0x04, 0x17
        /*006a*/ 	.short	(.L_21 - .L_20)
.L_20:
        /*006c*/ 	.word	0x00000000
        /*0070*/ 	.short	0x0007
        /*0072*/ 	.short	0x0028
        /*0074*/ 	.byte	0x00, 0xf0, 0x11, 0x00


	//----- nvinfo : EIATTR_KPARAM_INFO
	.align		4
.L_21:
        /*0078*/ 	.byte	0x04, 0x17
        /*007a*/ 	.short	(.L_23 - .L_22)
.L_22:
        /*007c*/ 	.word	0x00000000
        /*0080*/ 	.short	0x0006
        /*0082*/ 	.short	0x0024
        /*0084*/ 	.byte	0x00, 0xf0, 0x11, 0x00


	//----- nvinfo : EIATTR_KPARAM_INFO
	.align		4
.L_23:
        /*0088*/ 	.byte	0x04, 0x17
        /*008a*/ 	.short	(.L_25 - .L_24)
.L_24:
        /*008c*/ 	.word	0x00000000
        /*0090*/ 	.short	0x0005
        /*0092*/ 	.short	0x0020
        /*0094*/ 	.byte	0x00, 0xf0, 0x11, 0x00


	//----- nvinfo : EIATTR_KPARAM_INFO
	.align		4
.L_25:
        /*0098*/ 	.byte	0x04, 0x17
        /*009a*/ 	.short	(.L_27 - .L_26)
.L_26:
        /*009c*/ 	.word	0x00000000
        /*00a0*/ 	.short	0x0004
        /*00a2*/ 	.short	0x001c
        /*00a4*/ 	.byte	0x00, 0xf0, 0x11, 0x00


	//----- nvinfo : EIATTR_KPARAM_INFO
	.align		4
.L_27:
        /*00a8*/ 	.byte	0x04, 0x17
        /*00aa*/ 	.short	(.L_29 - .L_28)
.L_28:
        /*00ac*/ 	.word	0x00000000
        /*00b0*/ 	.short	0x0003
        /*00b2*/ 	.short	0x0018
        /*00b4*/ 	.byte	0x00, 0xf0, 0x11, 0x00


	//----- nvinfo : EIATTR_KPARAM_INFO
	.align		4
.L_29:
        /*00b8*/ 	.byte	0x04, 0x17
        /*00ba*/ 	.short	(.L_31 - .L_30)
.L_30:
        /*00bc*/ 	.word	0x00000000
        /*00c0*/ 	.short	0x0002
        /*00c2*/ 	.short	0x0010
        /*00c4*/ 	.byte	0x00, 0xf4, 0x21, 0x00


	//----- nvinfo : EIATTR_KPARAM_INFO
	.align		4
.L_31:
        /*00c8*/ 	.byte	0x04, 0x17
        /*00ca*/ 	.short	(.L_33 - .L_32)
.L_32:
        /*00cc*/ 	.word	0x00000000
        /*00d0*/ 	.short	0x0001
        /*00d2*/ 	.short	0x0008
        /*00d4*/ 	.byte	0x00, 0xf4, 0x21, 0x00


	//----- nvinfo : EIATTR_KPARAM_INFO
	.align		4
.L_33:
        /*00d8*/ 	.byte	0x04, 0x17
        /*00da*/ 	.short	(.L_35 - .L_34)
.L_34:
        /*00dc*/ 	.word	0x00000000
        /*00e0*/ 	.short	0x0000
        /*00e2*/ 	.short	0x0000
        /*00e4*/ 	.byte	0x00, 0xf4, 0x21, 0x00


	//----- nvinfo : EIATTR_SPARSE_MMA_MASK
	.align		4
.L_35:
        /*00e8*/ 	.byte	0x03, 0x50
        /*00ea*/ 	.short	0x0000


	//----- nvinfo : EIATTR_MAXREG_COUNT
	.align		4
        /*00ec*/ 	.byte	0x03, 0x1b
        /*00ee*/ 	.short	0x00ff


	//----- nvinfo : EIATTR_NUM_BARRIERS
	.align		4
        /*00f0*/ 	.byte	0x02, 0x4c
        /*00f2*/ 	.byte	0x01
	.zero		1


	//----- nvinfo : EIATTR_VRC_CTA_INIT_COUNT
	.align		4
        /*00f4*/ 	.byte	0x02, 0x4a
	.zero		1
	.zero		1


	//----- nvinfo : EIATTR_EXIT_INSTR_OFFSETS
	.align		4
        /*00f8*/ 	.byte	0x04, 0x1c
        /*00fa*/ 	.short	(.L_37 - .L_36)


	//   ....[0]....
.L_36:
        /*00fc*/ 	.word	0x00003690


	//   ....[1]....
        /*0100*/ 	.word	0x000036c0


	//----- nvinfo : EIATTR_REQNTID
	.align		4
.L_37:
        /*0104*/ 	.byte	0x04, 0x10
        /*0106*/ 	.short	(.L_39 - .L_38)
.L_38:
        /*0108*/ 	.word	0x00000080
        /*010c*/ 	.word	0x00000001
        /*0110*/ 	.word	0x00000001


	//----- nvinfo : EIATTR_CBANK_PARAM_SIZE
	.align		4
.L_39:
        /*0114*/ 	.byte	0x03, 0x19
        /*0116*/ 	.short	0x0050


	//----- nvinfo : EIATTR_PARAM_CBANK
	.align		4
        /*0118*/ 	.byte	0x04, 0x0a
        /*011a*/ 	.short	(.L_41 - .L_40)
	.align		4
.L_40:
        /*011c*/ 	.word	index@(.nv.constant0.matmul_kernel)
        /*0120*/ 	.short	0x0380
        /*0122*/ 	.short	0x0050


	//----- nvinfo : EIATTR_SW_WAR
	.align		4
.L_41:
        /*0124*/ 	.byte	0x04, 0x36
        /*0126*/ 	.short	(.L_43 - .L_42)
.L_42:
        /*0128*/ 	.word	0x00000008
.L_43:


//--------------------- .nv.compat                --------------------------
	.section	.nv.compat,"",@"SHT_CUDA_COMPAT_INFO"
	.align	4
        /*0000*/ 	.byte	0x02, 0x02, 0x01, 0x00, 0x02, 0x05, 0x05, 0x00, 0x02, 0x03, 0x00, 0x00, 0x02, 0x06, 0x01, 0x00


//--------------------- .nv.callgraph             --------------------------
	.section	.nv.callgraph,"",@"SHT_CUDA_CALLGRAPH"
	.align	4
	.sectionentsize	8
	.align		4
        /*0000*/ 	.word	0x00000000
	.align		4
        /*0004*/ 	.word	0xffffffff
	.align		4
        /*0008*/ 	.word	0x00000000
	.align		4
        /*000c*/ 	.word	0xfffffffe
	.align		4
        /*0010*/ 	.word	0x00000000
	.align		4
        /*0014*/ 	.word	0xfffffffd
	.align		4
        /*0018*/ 	.word	0x00000000
	.align		4
        /*001c*/ 	.word	0xfffffffc


//--------------------- .text.matmul_kernel       --------------------------
	.section	.text.matmul_kernel,"ax",@progbits
	.align	128
        .global         matmul_kernel
        .type           matmul_kernel,@function
        .size           matmul_kernel,(.L_x_4 - matmul_kernel)
        .other          matmul_kernel,@"STO_CUDA_ENTRY STV_DEFAULT"
matmul_kernel:
.text.matmul_kernel:
[----:B------:R-:W0:Y:S08]  /*0000*/  LDC R1, c[0x0][0x37c] ;  /* 0x0000df00ff017b82 */ /* 0x000e300000000800 */
[----:B------:R-:W1:Y:S01]  /*0010*/  LDC.64 R8, c[0x0][0x398] ;  /* 0x0000e600ff087b82 */ /* 0x000e620000000a00 */
[----:B------:R-:W2:Y:S01]  /*0020*/  S2R R5, SR_CTAID.X ;  /* 0x0000000000057919 */ /* 0x000ea20000002500 */
[----:B------:R-:W3:Y:S01]  /*0030*/  LDCU UR4, c[0x0][0x3a0] ;  /* 0x00007400ff0477ac */ /* 0x000ee20008000800 */
[----:B------:R-:W4:Y:S01]  /*0040*/  S2R R71, SR_TID.X ;  /* 0x0000000000477919 */ /* 0x000f220000002100 */
[----:B------:R-:W-:Y:S01]  /*0050*/  UMOV UR5, 0x400 ;  /* 0x0000040000057882 */ /* 0x000fe20000000000 */
[----:B------:R-:W0:Y:S03]  /*0060*/  LDCU.64 UR8, c[0x0][0x358] ;  /* 0x00006b00ff0877ac */ /* 0x000e260008000a00 */
[----:B------:R-:W5:Y:S01]  /*0070*/  S2UR UR6, SR_CgaCtaId ;  /* 0x00000000000679c3 */ /* 0x000f620000008800 */
[----:B------:R-:W0:Y:S01]  /*0080*/  LDCU UR7, c[0x0][0x3a0] ;  /* 0x00007400ff0777ac */ /* 0x000e220008000800 */
[----:B---3--:R-:W-:Y:S01]  /*0090*/  UIADD3 UR4, UPT, UPT, UR4, 0xf, URZ ;  /* 0x0000000f04047890 */ /* 0x008fe2000fffe0ff */
[----:B-1----:R-:W-:-:S03]  /*00a0*/  VIADD R0, R9, 0x7f ;  /* 0x0000007f09007836 */ /* 0x002fc60000000000 */
[----:B------:R-:W-:Y:S02]  /*00b0*/  UISETP.GT.AND UP0, UPT, UR4, 0xf, UPT ;  /* 0x0000000f0400788c */ /* 0x000fe4000bf04270 */
[----:B------:R-:W-:Y:S01]  /*00c0*/  SHF.R.S32.HI R3, RZ, 0x1f, R0 ;  /* 0x0000001fff037819 */ /* 0x000fe20000011400 */
[----:B-----5:R-:W-:-:S03]  /*00d0*/  ULEA UR5, UR6, UR5, 0x18 ;  /* 0x0000000506057291 */ /* 0x020fc6000f8ec0ff */
[----:B------:R-:W-:Y:S02]  /*00e0*/  LEA.HI R3, R3, R0, RZ, 0x7 ;  /* 0x0000000003037211 */ /* 0x000fe400078f38ff */
[----:B--2---:R-:W-:Y:S02]  /*00f0*/  IABS R10, R5 ;  /* 0x00000005000a7213 */ /* 0x004fe40000000000 */
[----:B------:R-:W-:Y:S02]  /*0100*/  SHF.R.S32.HI R3, RZ, 0x7, R3 ;  /* 0x00000007ff037819 */ /* 0x000fe40000011403 */
[----:B----4-:R-:W-:Y:S02]  /*0110*/  SHF.R.U32.HI R69, RZ, 0x5, R71 ;  /* 0x00000005ff457819 */ /* 0x010fe40000011647 */
[----:B------:R-:W-:Y:S01]  /*0120*/  LOP3.LUT R68, R71, 0x60, RZ, 0xc0, !PT ;  /* 0x0000006047447812 */ /* 0x000fe200078ec0ff */
[----:B------:R-:W-:Y:S01]  /*0130*/  IMAD.SHL.U32 R4, R3, 0x8, RZ ;  /* 0x0000000803047824 */ /* 0x000fe200078e00ff */
[----:B------:R-:W-:-:S04]  /*0140*/  SGXT.U32 R69, R69, 0x2 ;  /* 0x000000024545781a */ /* 0x000fc80000000000 */
[-C--:B------:R-:W-:Y:S02]  /*0150*/  IABS R7, R4.reuse ;  /* 0x0000000400077213 */ /* 0x080fe40000000000 */
[----:B------:R-:W-:Y:S02]  /*0160*/  IABS R12, R4 ;  /* 0x00000004000c7213 */ /* 0x000fe40000000000 */
[----:B------:R-:W1:Y:S01]  /*0170*/  I2F.RP R0, R7 ;  /* 0x0000000700007306 */ /* 0x000e620000209400 */
[C---:B------:R-:W-:Y:S02]  /*0180*/  LOP3.LUT R19, R69.reuse, 0x4, RZ, 0xfc, !PT ;  /* 0x0000000445137812 */ /* 0x040fe400078efcff */
[C---:B------:R-:W-:Y:S02]  /*0190*/  LOP3.LUT R18, R69.reuse, 0x8, RZ, 0xfc, !PT ;  /* 0x0000000845127812 */ /* 0x040fe400078efcff */
[----:B------:R-:W-:-:S03]  /*01a0*/  LOP3.LUT R17, R69, 0xc, RZ, 0xfc, !PT ;  /* 0x0000000c45117812 */ /* 0x000fc600078efcff */
[----:B-1----:R-:W1:Y:S02]  /*01b0*/  MUFU.RCP R0, R0 ;  /* 0x0000000000007308 */ /* 0x002e640000001000 */
[----:B-1----:R-:W-:Y:S02]  /*01c0*/  VIADD R2, R0, 0xffffffe ;  /* 0x0ffffffe00027836 */ /* 0x002fe40000000000 */
[----:B------:R-:W-:-:S04]  /*01d0*/  IMAD.MOV R0, RZ, RZ, -R12 ;  /* 0x000000ffff007224 */ /* 0x000fc800078e0a0c */
[----:B------:R1:W2:Y:S02]  /*01e0*/  F2I.FTZ.U32.TRUNC.NTZ R3, R2 ;  /* 0x0000000200037305 */ /* 0x0002a4000021f000 */
[----:B-1----:R-:W-:Y:S02]  /*01f0*/  IMAD.MOV.U32 R2, RZ, RZ, RZ ;  /* 0x000000ffff027224 */ /* 0x002fe400078e00ff */
[----:B--2---:R-:W-:-:S04]  /*0200*/  IMAD.MOV R6, RZ, RZ, -R3 ;  /* 0x000000ffff067224 */ /* 0x004fc800078e0a03 */
[----:B------:R-:W-:Y:S02]  /*0210*/  IMAD R11, R6, R7, RZ ;  /* 0x00000007060b7224 */ /* 0x000fe400078e02ff */
[----:B------:R-:W-:Y:S02]  /*0220*/  IMAD.MOV.U32 R6, RZ, RZ, R10 ;  /* 0x000000ffff067224 */ /* 0x000fe400078e000a */
[----:B------:R-:W-:-:S06]  /*0230*/  IMAD.HI.U32 R3, R3, R11, R2 ;  /* 0x0000000b03037227 */ /* 0x000fcc00078e0002 */
[----:B------:R-:W-:-:S04]  /*0240*/  IMAD.HI.U32 R3, R3, R6, RZ ;  /* 0x0000000603037227 */ /* 0x000fc800078e00ff */
[----:B------:R-:W-:-:S05]  /*0250*/  IMAD R0, R3, R0, R6 ;  /* 0x0000000003007224 */ /* 0x000fca00078e0206 */
[----:B------:R-:W-:-:S13]  /*0260*/  ISETP.GT.U32.AND P1, PT, R7, R0, PT ;  /* 0x000000000700720c */ /* 0x000fda0003f24070 */
[----:B------:R-:W-:Y:S02]  /*0270*/  @!P1 IMAD.IADD R0, R0, 0x1, -R7 ;  /* 0x0000000100009824 */ /* 0x000fe400078e0a07 */
[----:B------:R-:W-:Y:S01]  /*0280*/  @!P1 VIADD R3, R3, 0x1 ;  /* 0x0000000103039836 */ /* 0x000fe20000000000 */
[----:B------:R-:W-:Y:S02]  /*0290*/  ISETP.NE.AND P1, PT, R4, RZ, PT ;  /* 0x000000ff0400720c */ /* 0x000fe40003f25270 */
[----:B------:R-:W-:Y:S02]  /*02a0*/  ISETP.GE.U32.AND P0, PT, R0, R7, PT ;  /* 0x000000070000720c */ /* 0x000fe40003f06070 */
[----:B------:R-:W-:-:S04]  /*02b0*/  LOP3.LUT R0, R5, R4, RZ, 0x3c, !PT ;  /* 0x0000000405007212 */ /* 0x000fc800078e3cff */
[----:B------:R-:W-:Y:S01]  /*02c0*/  ISETP.GE.AND P2, PT, R0, RZ, PT ;  /* 0x000000ff0000720c */ /* 0x000fe20003f46270 */
[----:B------:R-:W-:-:S06]  /*02d0*/  VIADD R0, R8, 0x1f ;  /* 0x0000001f08007836 */ /* 0x000fcc0000000000 */
[----:B------:R-:W-:-:S04]  /*02e0*/  @P0 VIADD R3, R3, 0x1 ;  /* 0x0000000103030836 */ /* 0x000fc80000000000 */
[----:B------:R-:W-:Y:S01]  /*02f0*/  IMAD.MOV.U32 R2, RZ, RZ, R3 ;  /* 0x000000ffff027224 */ /* 0x000fe200078e0003 */
[----:B------:R-:W-:-:S03]  /*0300*/  SHF.R.S32.HI R3, RZ, 0x1f, R0 ;  /* 0x0000001fff037819 */ /* 0x000fc60000011400 */
[----:B------:R-:W-:Y:S01]  /*0310*/  @!P2 IMAD.MOV R2, RZ, RZ, -R2 ;  /* 0x000000ffff02a224 */ /* 0x000fe200078e0a02 */
[----:B------:R-:W-:Y:S02]  /*0320*/  @!P1 LOP3.LUT R2, RZ, R4, RZ, 0x33, !PT ;  /* 0x00000004ff029212 */ /* 0x000fe400078e33ff */
[----:B------:R-:W-:-:S03]  /*0330*/  LEA.HI R3, R3, R0, RZ, 0x5 ;  /* 0x0000000003037211 */ /* 0x000fc600078f28ff */
[----:B------:R-:W-:Y:S02]  /*0340*/  IMAD.SHL.U32 R6, R2, 0x8, RZ ;  /* 0x0000000802067824 */ /* 0x000fe400078e00ff */
[----:B------:R-:W-:-:S03]  /*0350*/  IMAD.MOV R2, RZ, RZ, -R2 ;  /* 0x000000ffff027224 */ /* 0x000fc600078e0a02 */
[----:B------:R-:W-:Y:S01]  /*0360*/  LEA.HI.SX32 R3, R3, -R6, 0x1b ;  /* 0x8000000603037211 */ /* 0x000fe200078fdaff */
[----:B------:R-:W-:-:S03]  /*0370*/  IMAD R4, R4, R2, R5 ;  /* 0x0000000204047224 */ /* 0x000fc600078e0205 */
[----:B------:R-:W-:Y:S02]  /*0380*/  VIMNMX R13, PT, PT, R3, 0x8, PT ;  /* 0x00000008030d7848 */ /* 0x000fe40003fe0100 */
[----:B------:R-:W-:Y:S02]  /*0390*/  IABS R11, R4 ;  /* 0x00000004000b7213 */ /* 0x000fe40000000000 */
[----:B------:R-:W-:-:S04]  /*03a0*/  IABS R7, R13 ;  /* 0x0000000d00077213 */ /* 0x000fc80000000000 */
[----:B------:R-:W1:Y:S08]  /*03b0*/  I2F.RP R0, R7 ;  /* 0x0000000700007306 */ /* 0x000e700000209400 */
[----:B-1----:R-:W1:Y:S02]  /*03c0*/  MUFU.RCP R0, R0 ;  /* 0x0000000000007308 */ /* 0x002e640000001000 */
[----:B-1----:R-:W-:-:S06]  /*03d0*/  VIADD R3, R0, 0xffffffe ;  /* 0x0ffffffe00037836 */ /* 0x002fcc0000000000 */
[----:B------:R-:W1:Y:S02]  /*03e0*/  F2I.FTZ.U32.TRUNC.NTZ R3, R3 ;  /* 0x0000000300037305 */ /* 0x000e64000021f000 */
[----:B-1----:R-:W-:-:S04]  /*03f0*/  IMAD.MOV R10, RZ, RZ, -R3 ;  /* 0x000000ffff0a7224 */ /* 0x002fc800078e0a03 */
[----:B------:R-:W-:Y:S01]  /*0400*/  IMAD.MOV.U32 R2, RZ, RZ, R10 ;  /* 0x000000ffff027224 */ /* 0x000fe200078e000a */
[----:B------:R-:W-:-:S03]  /*0410*/  IABS R10, R13 ;  /* 0x0000000d000a7213 */ /* 0x000fc60000000000 */
[----:B------:R-:W-:Y:S02]  /*0420*/  IMAD R5, R2, R7, RZ ;  /* 0x0000000702057224 */ /* 0x000fe400078e02ff */
[----:B------:R-:W-:Y:S02]  /*0430*/  IMAD.MOV.U32 R2, RZ, RZ, RZ ;  /* 0x000000ffff027224 */ /* 0x000fe400078e00ff */
[----:B------:R-:W-:Y:S02]  /*0440*/  IMAD.MOV R0, RZ, RZ, -R10 ;  /* 0x000000ffff007224 */ /* 0x000fe400078e0a0a */
[----:B------:R-:W-:Y:S01]  /*0450*/  IMAD.HI.U32 R2, R3, R5, R2 ;  /* 0x0000000503027227 */ /* 0x000fe200078e0002 */
[----:B------:R-:W-:-:S05]  /*0460*/  LOP3.LUT R3, R71, 0x1f, RZ, 0xc0, !PT ;  /* 0x0000001f47037812 */ /* 0x000fca00078ec0ff */
        /* <DEDUP_REMOVED lines=8> */
[----:B------:R-:W-:-:S07]  /*04f0*/  ISETP.GE.AND P2, PT, R0, RZ, PT ;  /* 0x000000ff0000720c */ /* 0x000fce0003f46270 */
[----:B------:R-:W-:-:S06]  /*0500*/  @P0 VIADD R2, R2, 0x1 ;  /* 0x0000000102020836 */ /* 0x000fcc0000000000 */
[----:B------:R-:W-:Y:S01]  /*0510*/  @!P2 IMAD.MOV R2, RZ, RZ, -R2 ;  /* 0x000000ffff02a224 */ /* 0x000fe200078e0a02 */
[----:B------:R-:W-:-:S05]  /*0520*/  @!P1 LOP3.LUT R2, RZ, R13, RZ, 0x33, !PT ;  /* 0x0000000dff029212 */ /* 0x000fca00078e33ff */
[----:B------:R-:W-:Y:S02]  /*0530*/  IMAD.MOV R0, RZ, RZ, -R2 ;  /* 0x000000ffff007224 */ /* 0x000fe400078e0a02 */
[----:B------:R-:W-:Y:S02]  /*0540*/  IMAD.SHL.U32 R16, R2, 0x80, RZ ;  /* 0x0000008002107824 */ /* 0x000fe400078e00ff */
[----:B------:R-:W-:-:S04]  /*0550*/  IMAD R0, R13, R0, R4 ;  /* 0x000000000d007224 */ /* 0x000fc800078e0204 */
[----:B------:R-:W-:-:S04]  /*0560*/  IMAD.IADD R0, R6, 0x1, R0 ;  /* 0x0000000106007824 */ /* 0x000fc800078e0200 */
[----:B------:R-:W-:Y:S01]  /*0570*/  IMAD R70, R0, 0x20, R3 ;  /* 0x0000002000467824 */ /* 0x000fe200078e0203 */
[----:B0-----:R-:W-:Y:S06]  /*0580*/  BRA.U UP0, `(.L_x_0) ;  /* 0x0000000100307547 */ /* 0x001fec000b800000 */
[C---:B------:R-:W-:Y:S01]  /*0590*/  IMAD.SHL.U32 R15, R71.reuse, 0x40, RZ ;  /* 0x00000040470f7824 */ /* 0x040fe200078e00ff */
[C---:B------:R-:W-:Y:S01]  /*05a0*/  LOP3.LUT R14, R71.reuse, 0x10, RZ, 0xc0, !PT ;  /* 0x00000010470e7812 */ /* 0x040fe200078ec0ff */
[----:B------:R-:W-:Y:S01]  /*05b0*/  IMAD.SHL.U32 R13, R71, 0x8, RZ ;  /* 0x00000008470d7824 */ /* 0x000fe200078e00ff */
[----:B------:R-:W-:Y:S02]  /*05c0*/  CS2R R24, SRZ ;  /* 0x0000000000187805 */ /* 0x000fe4000001ff00 */
[----:B------:R-:W-:Y:S02]  /*05d0*/  CS2R R8, SRZ ;  /* 0x0000000000087805 */ /* 0x000fe4000001ff00 */
[----:B------:R-:W-:Y:S02]  /*05e0*/  CS2R R36, SRZ ;  /* 0x0000000000247805 */ /* 0x000fe4000001ff00 */
[----:B------:R-:W-:Y:S02]  /*05f0*/  CS2R R6, SRZ ;  /* 0x0000000000067805 */ /* 0x000fe4000001ff00 */
[----:B------:R-:W-:-:S02]  /*0600*/  CS2R R22, SRZ ;  /* 0x0000000000167805 */ /* 0x000fc4000001ff00 */
[----:B------:R-:W-:Y:S02]  /*0610*/  CS2R R4, SRZ ;  /* 0x0000000000047805 */ /* 0x000fe4000001ff00 */
[----:B------:R-:W-:Y:S02]  /*0620*/  CS2R R38, SRZ ;  /* 0x0000000000267805 */ /* 0x000fe4000001ff00 */
[----:B------:R-:W-:Y:S01]  /*0630*/  CS2R R2, SRZ ;  /* 0x0000000000027805 */ /* 0x000fe2000001ff00 */
[----:B------:R-:W-:Y:S06]  /*0640*/  BRA `(.L_x_1) ;  /* 0x0000002000287947 */ /* 0x000fec0003800000 */
.L_x_0:
[----:B------:R-:W-:Y:S01]  /*0650*/  IABS R25, R8 ;  /* 0x0000000800197213 */ /* 0x000fe20000000000 */
[C---:B------:R-:W-:Y:S01]  /*0660*/  IMAD.SHL.U32 R15, R71.reuse, 0x40, RZ ;  /* 0x00000040470f7824 */ /* 0x040fe200078e00ff */
[----:B------:R-:W-:Y:S01]  /*0670*/  IABS R0, R9 ;  /* 0x0000000900007213 */ /* 0x000fe20000000000 */
[C---:B------:R-:W-:Y:S01]  /*0680*/  IMAD.SHL.U32 R13, R71.reuse, 0x8, RZ ;  /* 0x00000008470d7824 */ /* 0x040fe200078e00ff */
[----:B------:R-:W0:Y:S01]  /*0690*/  I2F.RP R7, R25 ;  /* 0x0000001900077306 */ /* 0x000e220000209400 */
[----:B------:R-:W-:Y:S01]  /*06a0*/  IABS R56, R70 ;  /* 0x0000004600387213 */ /* 0x000fe20000000000 */
[----:B------:R-:W1:Y:S01]  /*06b0*/  LDC R102, c[0x0][0x3a8] ;  /* 0x0000ea00ff667b82 */ /* 0x000e620000000800 */
[C---:B------:R-:W-:Y:S01]  /*06c0*/  LEA.HI R20, R71.reuse, R16, RZ, 0x1c ;  /* 0x0000001047147211 */ /* 0x040fe200078fe0ff */
[----:B------:R-:W2:Y:S01]  /*06d0*/  LDCU UR10, c[0x0][0x3b0] ;  /* 0x00007600ff0a77ac */ /* 0x000ea20008000800 */
[C---:B------:R-:W-:Y:S02]  /*06e0*/  LOP3.LUT R14, R71.reuse, 0x10, RZ, 0xc0, !PT ;  /* 0x00000010470e7812 */ /* 0x040fe400078ec0ff */
[----:B------:R-:W-:Y:S01]  /*06f0*/  ISETP.NE.AND P2, PT, R8, RZ, PT ;  /* 0x000000ff0800720c */ /* 0x000fe20003f45270 */
[----:B------:R-:W3:Y:S01]  /*0700*/  I2F.RP R6, R0 ;  /* 0x0000000000067306 */ /* 0x000ee20000209400 */
[----:B------:R-:W4:Y:S01]  /*0710*/  LDCU.128 UR12, c[0x0][0x380] ;  /* 0x00007000ff0c77ac */ /* 0x000f220008000c00 */
[----:B------:R-:W5:Y:S01]  /*0720*/  LDC R104, c[0x0][0x3ac] ;  /* 0x0000eb00ff687b82 */ /* 0x000f620000000800 */
[----:B------:R-:W-:Y:S01]  /*0730*/  LOP3.LUT R73, R71, 0xf, RZ, 0xc0, !PT ;  /* 0x0000000f47497812 */ /* 0x000fe200078ec0ff */
[----:B------:R-:W-:-:S04]  /*0740*/  USHF.R.S32.HI UR6, URZ, 0x1f, UR4 ;  /* 0x0000001fff067899 */ /* 0x000fc80008011404 */
[----:B0-----:R-:W0:Y:S01]  /*0750*/  MUFU.RCP R7, R7 ;  /* 0x0000000700077308 */ /* 0x001e220000001000 */
[----:B------:R-:W-:-:S04]  /*0760*/  ULEA.HI UR6, UR6, UR4, URZ, 0x4 ;  /* 0x0000000406067291 */ /* 0x000fc8000f8f20ff */
[----:B------:R-:W-:-:S03]  /*0770*/  USHF.R.S32.HI UR6, URZ, 0x4, UR6 ;  /* 0x00000004ff067899 */ /* 0x000fc60008011406 */
[----:B---3--:R-:W3:Y:S01]  /*0780*/  MUFU.RCP R6, R6 ;  /* 0x0000000600067308 */ /* 0x008ee20000001000 */
[----:B-1----:R-:W-:Y:S02]  /*0790*/  IMAD R72, R69, R102, RZ ;  /* 0x0000006645487224 */ /* 0x002fe400078e02ff */
[----:B0-----:R-:W-:Y:S02]  /*07a0*/  VIADD R2, R7, 0xffffffe ;  /* 0x0ffffffe07027836 */ /* 0x001fe40000000000 */
[----:B-----5:R-:W-:-:S03]  /*07b0*/  IMAD.SHL.U32 R103, R104, 0x10, RZ ;  /* 0x0000001068677824 */ /* 0x020fc600078e00ff */
[----:B------:R0:W1:Y:S01]  /*07c0*/  F2I.FTZ.U32.TRUNC.NTZ R3, R2 ;  /* 0x0000000200037305 */ /* 0x000062000021f000 */
[----:B------:R-:W-:Y:S02]  /*07d0*/  IMAD R104, R73, R104, RZ ;  /* 0x0000006849687224 */ /* 0x000fe400078e02ff */
[----:B---3--:R-:W-:-:S05]  /*07e0*/  VIADD R4, R6, 0xffffffe ;  /* 0x0ffffffe06047836 */ /* 0x008fca0000000000 */
[----:B------:R3:W5:Y:S01]  /*07f0*/  F2I.FTZ.U32.TRUNC.NTZ R5, R4 ;  /* 0x0000000400057305 */ /* 0x000762000021f000 */
[----:B0-----:R-:W-:Y:S02]  /*0800*/  IMAD.MOV.U32 R2, RZ, RZ, RZ ;  /* 0x000000ffff027224 */ /* 0x001fe400078e00ff */
[----:B-1----:R-:W-:Y:S02]  /*0810*/  IMAD.MOV R10, RZ, RZ, -R3 ;  /* 0x000000ffff0a7224 */ /* 0x002fe400078e0a03 */
[----:B---3--:R-:W-:Y:S02]  /*0820*/  IMAD.MOV.U32 R4, RZ, RZ, RZ ;  /* 0x000000ffff047224 */ /* 0x008fe400078e00ff */
[----:B------:R-:W-:Y:S01]  /*0830*/  IMAD R11, R10, R25, RZ ;  /* 0x000000190a0b7224 */ /* 0x000fe200078e02ff */
[----:B------:R-:W-:-:S03]  /*0840*/  SHF.R.U32.HI R10, RZ, 0x4, R71 ;  /* 0x00000004ff0a7819 */ /* 0x000fc60000011647 */
[----:B------:R-:W-:Y:S01]  /*0850*/  IMAD.HI.U32 R3, R3, R11, R2 ;  /* 0x0000000b03037227 */ /* 0x000fe200078e0002 */
[----:B------:R-:W-:-:S03]  /*0860*/  LOP3.LUT R11, R13, 0x30, RZ, 0xc0, !PT ;  /* 0x000000300d0b7812 */ /* 0x000fc600078ec0ff */
[----:B-----5:R-:W-:Y:S02]  /*0870*/  IMAD.MOV R7, RZ, RZ, -R5 ;  /* 0x000000ffff077224 */ /* 0x020fe400078e0a05 */
[----:B------:R-:W-:-:S04]  /*0880*/  IMAD.HI.U32 R3, R3, R56, RZ ;  /* 0x0000003803037227 */ /* 0x000fc800078e00ff */
[----:B------:R-:W-:Y:S01]  /*0890*/  IMAD.MOV R6, RZ, RZ, -R3 ;  /* 0x000000ffff067224 */ /* 0x000fe200078e0a03 */
[----:B------:R-:W-:Y:S01]  /*08a0*/  SGXT.U32 R3, R10, 0x3 ;  /* 0x000000030a03781a */ /* 0x000fe20000000000 */
[----:B------:R-:W-:Y:S02]  /*08b0*/  IMAD R7, R7, R0, RZ ;  /* 0x0000000007077224 */ /* 0x000fe400078e02ff */
[----:B------:R-:W-:Y:S01]  /*08c0*/  VIADD R2, R20, 0x78 ;  /* 0x0000007814027836 */ /* 0x000fe20000000000 */
[----:B------:R-:W-:Y:S01]  /*08d0*/  LOP3.LUT R22, R16, R3, RZ, 0xfc, !PT ;  /* 0x0000000310167212 */ /* 0x000fe200078efcff */
[----:B------:R-:W-:Y:S01]  /*08e0*/  IMAD.HI.U32 R4, R5, R7, R4 ;  /* 0x0000000705047227 */ /* 0x000fe200078e0004 */
[----:B------:R-:W-:Y:S02]  /*08f0*/  LOP3.LUT R7, R15, 0x1c0, RZ, 0xc0, !PT ;  /* 0x000001c00f077812 */ /* 0x000fe400078ec0ff */
[----:B------:R-:W-:Y:S01]  /*0900*/  LOP3.LUT R24, R22, 0x70, RZ, 0xfc, !PT ;  /* 0x0000007016187812 */ /* 0x000fe200078efcff */
[----:B------:R-:W-:Y:S01]  /*0910*/  IMAD R56, R25, R6, R56 ;  /* 0x0000000619387224 */ /* 0x000fe200078e0238 */
[----:B------:R-:W-:Y:S01]  /*0920*/  ISETP.GE.AND P6, PT, R2, RZ, PT ;  /* 0x000000ff0200720c */ /* 0x000fe20003fc6270 */
[----:B------:R-:W-:Y:S01]  /*0930*/  IMAD R7, R14, 0x20, R7 ;  /* 0x000000200e077824 */ /* 0x000fe200078e0207 */
[----:B------:R-:W-:Y:S01]  /*0940*/  IABS R23, R24 ;  /* 0x0000001800177213 */ /* 0x000fe20000000000 */
[C---:B------:R-:W-:Y:S01]  /*0950*/  IMAD.SHL.U32 R5, R71.reuse, 0x20, RZ ;  /* 0x0000002047057824 */ /* 0x040fe200078e00ff */
[----:B------:R-:W-:Y:S01]  /*0960*/  IABS R21, R2 ;  /* 0x0000000200157213 */ /* 0x000fe20000000000 */
[----:B------:R-:W-:Y:S01]  /*0970*/  IMAD.SHL.U32 R2, R71, 0x2, RZ ;  /* 0x0000000247027824 */ /* 0x000fe200078e00ff */
[----:B------:R-:W-:Y:S01]  /*0980*/  ISETP.GT.U32.AND P0, PT, R25, R56, PT ;  /* 0x000000381900720c */ /* 0x000fe20003f04070 */
[----:B------:R-:W-:Y:S01]  /*0990*/  IMAD.HI.U32 R6, R4, R23, RZ ;  /* 0x0000001704067227 */ /* 0x000fe200078e00ff */
[----:B------:R-:W-:-:S02]  /*09a0*/  LOP3.LUT R10, R5, 0x60, RZ, 0xc0, !PT ;  /* 0x00000060050a7812 */ /* 0x000fc400078ec0ff */
[----:B------:R-:W-:Y:S01]  /*09b0*/  LOP3.LUT R12, R11, 0x10, R2, 0x78, !PT ;  /* 0x000000100b0c7812 */ /* 0x000fe200078e7802 */
[----:B------:R-:W-:Y:S01]  /*09c0*/  IMAD.MOV R6, RZ, RZ, -R6 ;  /* 0x000000ffff067224 */ /* 0x000fe200078e0a06 */
[----:B------:R-:W-:Y:S01]  /*09d0*/  LOP3.LUT R26, R22, 0x60, RZ, 0xfc, !PT ;  /* 0x00000060161a7812 */ /* 0x000fe200078efcff */
[----:B------:R-:W-:Y:S01]  /*09e0*/  IMAD.HI.U32 R3, R4, R21, RZ ;  /* 0x0000001504037227 */ /* 0x000fe200078e00ff */
[----:B------:R-:W-:Y:S02]  /*09f0*/  ISETP.GE.AND P5, PT, R24, RZ, PT ;  /* 0x000000ff1800720c */ /* 0x000fe40003fa6270 */
[C---:B------:R-:W-:Y:S01]  /*0a00*/  LOP3.LUT R24, R22.reuse, 0x48, RZ, 0xfc, !PT ;  /* 0x0000004816187812 */ /* 0x040fe200078efcff */
[----:B------:R-:W-:Y:S01]  /*0a10*/  IMAD.IADD R12, R7, 0x1, R12 ;  /* 0x00000001070c7824 */ /* 0x000fe200078e020c */
[----:B------:R-:W-:Y:S01]  /*0a20*/  LOP3.LUT R28, R22, 0x28, RZ, 0xfc, !PT ;  /* 0x00000028161c7812 */ /* 0x000fe200078efcff */
[----:B------:R-:W-:Y:S01]  /*0a30*/  IMAD R7, R0, R6, R23 ;  /* 0x0000000600077224 */ /* 0x000fe200078e0217 */
[----:B------:R-:W-:Y:S01]  /*0a40*/  IABS R23, R26 ;  /* 0x0000001a00177213 */ /* 0x000fe20000000000 */
[----:B------:R-:W-:Y:S01]  /*0a50*/  IMAD.MOV R5, RZ, RZ, -R3 ;  /* 0x000000ffff057224 */ /* 0x000fe200078e0a03 */
[----:B------:R-:W-:Y:S01]  /*0a60*/  LEA R3, R14, UR5, 0x6 ;  /* 0x000000050e037c11 */ /* 0x000fe2000f8e30ff */
[----:B------:R-:W-:Y:S01]  /*0a70*/  @!P0 IMAD.IADD R56, R56, 0x1, -R25 ;  /* 0x0000000138388824 */ /* 0x000fe200078e0a19 */
[C---:B------:R-:W-:Y:S01]  /*0a80*/  ISETP.GT.U32.AND P4, PT, R0.reuse, R7, PT ;  /* 0x000000070000720c */ /* 0x040fe20003f84070 */
[----:B------:R-:W-:Y:S01]  /*0a90*/  IMAD R5, R0, R5, R21 ;  /* 0x0000000500057224 */ /* 0x000fe200078e0215 */
[----:B------:R-:W-:Y:S01]  /*0aa0*/  LOP3.LUT R21, R22, 0x68, RZ, 0xfc, !PT ;  /* 0x0000006816157812 */ /* 0x000fe200078efcff */
[----:B------:R-:W-:Y:S01]  /*0ab0*/  IMAD.IADD R3, R10, 0x1, R3 ;  /* 0x000000010a037824 */ /* 0x000fe200078e0203 */
[----:B------:R-:W-:Y:S01]  /*0ac0*/  ISETP.GT.U32.AND P1, PT, R25, R56, PT ;  /* 0x000000381900720c */ /* 0x000fe20003f24070 */
[----:B------:R-:W-:Y:S01]  /*0ad0*/  IMAD.HI.U32 R10, R4, R23, RZ ;  /* 0x00000017040a7227 */ /* 0x000fe200078e00ff */
[----:B------:R-:W-:-:S02]  /*0ae0*/  ISETP.GT.U32.AND P0, PT, R0, R5, PT ;  /* 0x000000050000720c */ /* 0x000fc40003f04070 */
[----:B------:R-:W-:Y:S01]  /*0af0*/  IABS R11, R21 ;  /* 0x00000015000b7213 */ /* 0x000fe20000000000 */
[----:B------:R-:W-:Y:S01]  /*0b00*/  IMAD.MOV R10, RZ, RZ, -R10 ;  /* 0x000000ffff0a7224 */ /* 0x000fe200078e0a0a */
[----:B------:R-:W-:Y:S01]  /*0b10*/  IABS R29, R24 ;  /* 0x00000018001d7213 */ /* 0x000fe20000000000 */
[----:B------:R-:W-:Y:S01]  /*0b20*/  IMAD R3, R68, 0x8, R3 ;  /* 0x0000000844037824 */ /* 0x000fe200078e0203 */
[----:B------:R-:W-:Y:S01]  /*0b30*/  ISETP.GE.AND P3, PT, R21, RZ, PT ;  /* 0x000000ff1500720c */ /* 0x000fe20003f66270 */
[----:B------:R-:W-:Y:S01]  /*0b40*/  @!P4 IMAD.IADD R7, R7, 0x1, -R0 ;  /* 0x000000010707c824 */ /* 0x000fe200078e0a00 */
[----:B------:R-:W-:Y:S01]  /*0b50*/  LOP3.LUT R30, R22, 0x20, RZ, 0xfc, !PT ;  /* 0x00000020161e7812 */ /* 0x000fe200078efcff */
[----:B------:R-:W-:Y:S01]  /*0b60*/  IMAD.HI.U32 R6, R4, R11, RZ ;  /* 0x0000000b04067227 */ /* 0x000fe200078e00ff */
[----:B------:R-:W-:Y:S02]  /*0b70*/  IABS R37, R28 ;  /* 0x0000001c00257213 */ /* 0x000fe40000000000 */
[----:B------:R-:W-:Y:S01]  /*0b80*/  ISETP.GT.U32.AND P4, PT, R0, R7, PT ;  /* 0x000000070000720c */ /* 0x000fe20003f84070 */
[----:B------:R-:W-:Y:S01]  /*0b90*/  IMAD.MOV R6, RZ, RZ, -R6 ;  /* 0x000000ffff067224 */ /* 0x000fe200078e0a06 */
[----:B------:R-:W-:Y:S01]  /*0ba0*/  IABS R39, R30 ;  /* 0x0000001e00277213 */ /* 0x000fe20000000000 */
[----:B------:R-:W-:Y:S01]  /*0bb0*/  @!P0 IMAD.IADD R5, R5, 0x1, -R0 ;  /* 0x0000000105058824 */ /* 0x000fe200078e0a00 */
[----:B------:R-:W-:Y:S01]  /*0bc0*/  LOP3.LUT R32, R22, 0x18, RZ, 0xfc, !PT ;  /* 0x0000001816207812 */ /* 0x000fe200078efcff */
[----:B------:R-:W-:Y:S01]  /*0bd0*/  IMAD R11, R0, R6, R11 ;  /* 0x00000006000b7224 */ /* 0x000fe200078e020b */
[----:B------:R-:W-:Y:S01]  /*0be0*/  LOP3.LUT R6, R22, 0x58, RZ, 0xfc, !PT ;  /* 0x0000005816067812 */ /* 0x000fe200078efcff */
[----:B------:R-:W-:Y:S01]  /*0bf0*/  @!P1 IMAD.IADD R56, R56, 0x1, -R25 ;  /* 0x0000000138389824 */ /* 0x000fe200078e0a19 */
[----:B------:R-:W-:Y:S01]  /*0c00*/  ISETP.GE.AND P1, PT, R70, RZ, PT ;  /* 0x000000ff4600720c */ /* 0x000fe20003f26270 */
[C---:B------:R-:W-:Y:S01]  /*0c10*/  IMAD R23, R0.reuse, R10, R23 ;  /* 0x0000000a00177224 */ /* 0x040fe200078e0217 */
[----:B------:R-:W-:-:S02]  /*0c20*/  ISETP.GT.U32.AND P0, PT, R0, R5, PT ;  /* 0x000000050000720c */ /* 0x000fc40003f04070 */
[----:B------:R-:W-:Y:S01]  /*0c30*/  IABS R25, R6 ;  /* 0x0000000600197213 */ /* 0x000fe20000000000 */
[----:B------:R-:W-:Y:S01]  /*0c40*/  @!P4 IMAD.IADD R7, R7, 0x1, -R0 ;  /* 0x000000010707c824 */ /* 0x000fe200078e0a00 */
[C---:B------:R-:W-:Y:S02]  /*0c50*/  ISETP.GT.U32.AND P4, PT, R0.reuse, R11, PT ;  /* 0x0000000b0000720c */ /* 0x040fe40003f84070 */
[----:B------:R-:W-:Y:S01]  /*0c60*/  IABS R47, R22 ;  /* 0x00000016002f7213 */ /* 0x000fe20000000000 */
[----:B------:R-:W-:Y:S01]  /*0c70*/  @!P5 IMAD.MOV R7, RZ, RZ, -R7 ;  /* 0x000000ffff07d224 */ /* 0x000fe200078e0a07 */
[----:B------:R-:W-:Y:S02]  /*0c80*/  ISETP.GT.U32.AND P5, PT, R0, R23, PT ;  /* 0x000000170000720c */ /* 0x000fe40003fa4070 */
[----:B------:R-:W-:Y:S01]  /*0c90*/  IABS R41, R32 ;  /* 0x0000002000297213 */ /* 0x000fe20000000000 */
[----:B------:R-:W-:Y:S01]  /*0ca0*/  @!P1 IMAD.MOV R56, RZ, RZ, -R56 ;  /* 0x000000ffff389224 */ /* 0x000fe200078e0a38 */
[----:B------:R-:W-:Y:S01]  /*0cb0*/  @!P2 LOP3.LUT R56, RZ, R8, RZ, 0x33, !PT ;  /* 0x00000008ff38a212 */ /* 0x000fe200078e33ff */
[--C-:B------:R-:W-:Y:S01]  /*0cc0*/  @!P0 IMAD.IADD R5, R5, 0x1, -R0.reuse ;  /* 0x0000000105058824 */ /* 0x100fe200078e0a00 */
[----:B------:R-:W-:Y:S01]  /*0cd0*/  ISETP.GE.AND P2, PT, R6, RZ, PT ;  /* 0x000000ff0600720c */ /* 0x000fe20003f46270 */
[----:B------:R-:W-:Y:S01]  /*0ce0*/  VIADD R8, R20, 0x38 ;  /* 0x0000003814087836 */ /* 0x000fe20000000000 */
[----:B------:R-:W-:Y:S01]  /*0cf0*/  LOP3.LUT R6, R22, 0x50, RZ, 0xfc, !PT ;  /* 0x0000005016067812 */ /* 0x000fe200078efcff */
[--C-:B------:R-:W-:Y:S01]  /*0d00*/  @!P4 IMAD.IADD R11, R11, 0x1, -R0.reuse ;  /* 0x000000010b0bc824 */ /* 0x100fe200078e0a00 */
[----:B------:R-:W-:Y:S01]  /*0d10*/  ISETP.GE.AND P1, PT, R26, RZ, PT ;  /* 0x000000ff1a00720c */ /* 0x000fe20003f26270 */
[----:B------:R-:W-:Y:S01]  /*0d20*/  @!P6 IMAD.MOV R5, RZ, RZ, -R5 ;  /* 0x000000ffff05e224 */ /* 0x000fe200078e0a05 */
[----:B------:R-:W-:Y:S01]  /*0d30*/  ISETP.GE.AND P6, PT, R6, RZ, PT ;  /* 0x000000ff0600720c */ /* 0x000fe20003fc6270 */
[----:B------:R-:W-:Y:S01]  /*0d40*/  @!P5 IMAD.IADD R23, R23, 0x1, -R0 ;  /* 0x000000011717d824 */ /* 0x000fe200078e0a00 */
[----:B------:R-:W-:Y:S01]  /*0d50*/  IABS R27, R6 ;  /* 0x00000006001b7213 */ /* 0x000fe20000000000 */
[----:B------:R-:W-:Y:S01]  /*0d60*/  IMAD.HI.U32 R6, R4, R25, RZ ;  /* 0x0000001904067227 */ /* 0x000fe200078e00ff */
[----:B------:R-:W-:-:S02]  /*0d70*/  ISETP.GT.U32.AND P4, PT, R0, R11, PT ;  /* 0x0000000b0000720c */ /* 0x000fc40003f84070 */
[----:B------:R-:W-:Y:S01]  /*0d80*/  LOP3.LUT R26, R22, 0x40, RZ, 0xfc, !PT ;  /* 0x00000040161a7812 */ /* 0x000fe200078efcff */
[----:B------:R-:W-:Y:S01]  /*0d90*/  IMAD.MOV R6, RZ, RZ, -R6 ;  /* 0x000000ffff067224 */ /* 0x000fe200078e0a06 */
[----:B------:R-:W-:Y:S02]  /*0da0*/  ISETP.GE.AND P0, PT, R8, RZ, PT ;  /* 0x000000ff0800720c */ /* 0x000fe40003f06270 */
[----:B------:R-:W-:Y:S01]  /*0db0*/  IABS R31, R26 ;  /* 0x0000001a001f7213 */ /* 0x000fe20000000000 */
[----:B------:R-:W-:Y:S01]  /*0dc0*/  IMAD R25, R0, R6, R25 ;  /* 0x0000000600197224 */ /* 0x000fe200078e0219 */
[----:B------:R-:W-:Y:S01]  /*0dd0*/  IABS R33, R8 ;  /* 0x0000000800217213 */ /* 0x000fe20000000000 */
[----:B------:R-:W-:Y:S01]  /*0de0*/  IMAD.HI.U32 R6, R4, R27, RZ ;  /* 0x0000001b04067227 */ /* 0x000fe200078e00ff */
[----:B------:R-:W-:Y:S02]  /*0df0*/  LOP3.LUT R34, R22, 0x10, RZ, 0xfc, !PT ;  /* 0x0000001016227812 */ /* 0x000fe400078efcff */
[----:B------:R-:W-:Y:S01]  /*0e00*/  LOP3.LUT R106, R12, 0x20, RZ, 0x3c, !PT ;  /* 0x000000200c6a7812 */ /* 0x000fe200078e3cff */
[----:B------:R-:W-:Y:S01]  /*0e10*/  @!P4 IMAD.IADD R11, R11, 0x1, -R0 ;  /* 0x000000010b0bc824 */ /* 0x000fe200078e0a00 */
[----:B------:R-:W-:Y:S01]  /*0e20*/  ISETP.GT.U32.AND P4, PT, R0, R25, PT ;  /* 0x000000190000720c */ /* 0x000fe20003f84070 */
[----:B------:R-:W-:Y:S01]  /*0e30*/  IMAD.MOV R20, RZ, RZ, -R6 ;  /* 0x000000ffff147224 */ /* 0x000fe200078e0a06 */
[----:B------:R-:W-:Y:S01]  /*0e40*/  IABS R43, R34 ;  /* 0x00000022002b7213 */ /* 0x000fe20000000000 */
[----:B------:R-:W-:-:S04]  /*0e50*/  IMAD.HI.U32 R6, R4, R31, RZ ;  /* 0x0000001f04067227 */ /* 0x000fc800078e00ff */
[----:B------:R-:W-:Y:S01]  /*0e60*/  IMAD R27, R0, R20, R27 ;  /* 0x00000014001b7224 */ /* 0x000fe200078e021b */
[----:B------:R-:W-:Y:S01]  /*0e70*/  LOP3.LUT R20, R22, 0x30, RZ, 0xfc, !PT ;  /* 0x0000003016147812 */ /* 0x000fe200078efcff */
[----:B------:R-:W-:-:S03]  /*0e80*/  IMAD.HI.U32 R8, R4, R29, RZ ;  /* 0x0000001d04087227 */ /* 0x000fc600078e00ff */
[C---:B------:R-:W-:Y:S01]  /*0e90*/  ISETP.GT.U32.AND P5, PT, R0.reuse, R27, PT ;  /* 0x0000001b0000720c */ /* 0x040fe20003fa4070 */
[----:B------:R-:W-:Y:S01]  /*0ea0*/  @!P4 IMAD.IADD R25, R25, 0x1, -R0 ;  /* 0x000000011919c824 */ /* 0x000fe200078e0a00 */
[C---:B------:R-:W-:Y:S01]  /*0eb0*/  ISETP.GT.U32.AND P4, PT, R0.reuse, R23, PT ;  /* 0x000000170000720c */ /* 0x040fe20003f84070 */
[----:B------:R-:W-:Y:S02]  /*0ec0*/  IMAD.MOV R6, RZ, RZ, -R6 ;  /* 0x000000ffff067224 */ /* 0x000fe400078e0a06 */
[----:B------:R-:W-:Y:S02]  /*0ed0*/  IMAD.MOV R8, RZ, RZ, -R8 ;  /* 0x000000ffff087224 */ /* 0x000fe400078e0a08 */
[C---:B------:R-:W-:Y:S01]  /*0ee0*/  IMAD R31, R0.reuse, R6, R31 ;  /* 0x00000006001f7224 */ /* 0x040fe200078e021f */
[----:B------:R-:W-:Y:S01]  /*0ef0*/  IABS R6, R20 ;  /* 0x0000001400067213 */ /* 0x000fe20000000000 */
[----:B------:R-:W-:Y:S02]  /*0f00*/  IMAD R29, R0, R8, R29 ;  /* 0x00000008001d7224 */ /* 0x000fe400078e021d */
[----:B------:R-:W-:-:S02]  /*0f10*/  IMAD.MOV.U32 R21, RZ, RZ, R11 ;  /* 0x000000ffff157224 */ /* 0x000fc400078e000b */
[----:B------:R-:W-:Y:S02]  /*0f20*/  @!P5 IMAD.IADD R27, R27, 0x1, -R0 ;  /* 0x000000011b1bd824 */ /* 0x000fe400078e0a00 */
[----:B------:R-:W-:Y:S02]  /*0f30*/  IMAD.MOV.U32 R11, RZ, RZ, R6 ;  /* 0x000000ffff0b7224 */ /* 0x000fe400078e0006 */
[----:B------:R-:W-:Y:S01]  /*0f40*/  @!P4 IMAD.IADD R23, R23, 0x1, -R0 ;  /* 0x000000011717c824 */ /* 0x000fe200078e0a00 */
[----:B------:R-:W-:Y:S01]  /*0f50*/  ISETP.GT.U32.AND P5, PT, R0, R27, PT ;  /* 0x0000001b0000720c */ /* 0x000fe20003fa4070 */
[----:B------:R-:W-:Y:S01]  /*0f60*/  IMAD.HI.U32 R10, R4, R33, RZ ;  /* 0x00000021040a7227 */ /* 0x000fe200078e00ff */
[----:B------:R-:W-:-:S03]  /*0f70*/  ISETP.GT.U32.AND P4, PT, R0, R29, PT ;  /* 0x0000001d0000720c */ /* 0x000fc60003f84070 */
[----:B------:R-:W-:-:S04]  /*0f80*/  IMAD.HI.U32 R6, R4, R11, RZ ;  /* 0x0000000b04067227 */ /* 0x000fc800078e00ff */
[----:B------:R-:W-:Y:S02]  /*0f90*/  IMAD.MOV R10, RZ, RZ, -R10 ;  /* 0x000000ffff0a7224 */ /* 0x000fe400078e0a0a */
[----:B------:R-:W-:Y:S02]  /*0fa0*/  IMAD.MOV R6, RZ, RZ, -R6 ;  /* 0x000000ffff067224 */ /* 0x000fe400078e0a06 */
[C---:B------:R-:W-:Y:S02]  /*0fb0*/  IMAD R33, R0.reuse, R10, R33 ;  /* 0x0000000a00217224 */ /* 0x040fe400078e0221 */
[----:B------:R-:W-:Y:S01]  /*0fc0*/  @!P3 IMAD.MOV R21, RZ, RZ, -R21 ;  /* 0x000000ffff15b224 */ /* 0x000fe200078e0a15 */
[C---:B------:R-:W-:Y:S01]  /*0fd0*/  ISETP.GT.U32.AND P3, PT, R0.reuse, R25, PT ;  /* 0x000000190000720c */ /* 0x040fe20003f64070 */
[C---:B------:R-:W-:Y:S02]  /*0fe0*/  IMAD R11, R0.reuse, R6, R11 ;  /* 0x00000006000b7224 */ /* 0x040fe400078e020b */
[--C-:B------:R-:W-:Y:S01]  /*0ff0*/  @!P5 IMAD.IADD R27, R27, 0x1, -R0.reuse ;  /* 0x000000011b1bd824 */ /* 0x100fe200078e0a00 */
[C---:B------:R-:W-:Y:S01]  /*1000*/  ISETP.GT.U32.AND P5, PT, R0.reuse, R33, PT ;  /* 0x000000210000720c */ /* 0x040fe20003fa4070 */
[----:B------:R-:W-:Y:S01]  /*1010*/  @!P4 IMAD.IADD R29, R29, 0x1, -R0 ;  /* 0x000000011d1dc824 */ /* 0x000fe200078e0a00 */
[----:B------:R-:W-:Y:S01]  /*1020*/  ISETP.GT.U32.AND P4, PT, R0, R11, PT ;  /* 0x0000000b0000720c */ /* 0x000fe20003f84070 */
[----:B------:R-:W-:-:S04]  /*1030*/  IMAD.HI.U32 R8, R4, R37, RZ ;  /* 0x0000002504087227 */ /* 0x000fc800078e00ff */
[----:B------:R-:W-:-:S04]  /*1040*/  IMAD.HI.U32 R10, R4, R39, RZ ;  /* 0x00000027040a7227 */ /* 0x000fc800078e00ff */
[--C-:B------:R-:W-:Y:S01]  /*1050*/  @!P3 IMAD.IADD R25, R25, 0x1, -R0.reuse ;  /* 0x000000011919b824 */ /* 0x100fe200078e0a00 */
[C---:B------:R-:W-:Y:S01]  /*1060*/  ISETP.GT.U32.AND P3, PT, R0.reuse, R31, PT ;  /* 0x0000001f0000720c */ /* 0x040fe20003f64070 */
[--C-:B------:R-:W-:Y:S01]  /*1070*/  @!P5 IMAD.IADD R33, R33, 0x1, -R0.reuse ;  /* 0x000000012121d824 */ /* 0x100fe200078e0a00 */
[C---:B------:R-:W-:Y:S01]  /*1080*/  ISETP.GT.U32.AND P5, PT, R0.reuse, R29, PT ;  /* 0x0000001d0000720c */ /* 0x040fe20003fa4070 */
[----:B------:R-:W-:Y:S02]  /*1090*/  @!P4 IMAD.IADD R11, R11, 0x1, -R0 ;  /* 0x000000010b0bc824 */ /* 0x000fe400078e0a00 */
[----:B------:R-:W-:Y:S02]  /*10a0*/  IMAD.MOV R8, RZ, RZ, -R8 ;  /* 0x000000ffff087224 */ /* 0x000fe400078e0a08 */
[----:B------:R-:W-:Y:S01]  /*10b0*/  IMAD.MOV R10, RZ, RZ, -R10 ;  /* 0x000000ffff0a7224 */ /* 0x000fe200078e0a0a */
[C---:B------:R-:W-:Y:S01]  /*10c0*/  ISETP.GT.U32.AND P4, PT, R0.reuse, R11, PT ;  /* 0x0000000b0000720c */ /* 0x040fe20003f84070 */
[----:B------:R-:W-:-:S02]  /*10d0*/  IMAD R37, R0, R8, R37 ;  /* 0x0000000800257224 */ /* 0x000fc400078e0225 */
[----:B------:R-:W-:-:S04]  /*10e0*/  IMAD.HI.U32 R8, R4, R47, RZ ;  /* 0x0000002f04087227 */ /* 0x000fc800078e00ff */
[----:B------:R-:W-:-:S04]  /*10f0*/  IMAD.HI.U32 R6, R4, R41, RZ ;  /* 0x0000002904067227 */ /* 0x000fc800078e00ff */
[----:B------:R-:W-:Y:S02]  /*1100*/  IMAD R39, R0, R10, R39 ;  /* 0x0000000a00277224 */ /* 0x000fe400078e0227 */
[----:B------:R-:W-:Y:S01]  /*1110*/  IMAD.MOV R10, RZ, RZ, -R8 ;  /* 0x000000ffff0a7224 */ /* 0x000fe200078e0a08 */
[C---:B------:R-:W-:Y:S01]  /*1120*/  LOP3.LUT R8, R22.reuse, 0x8, RZ, 0xfc, !PT ;  /* 0x0000000816087812 */ /* 0x040fe200078efcff */
[----:B------:R-:W-:Y:S01]  /*1130*/  @!P3 IMAD.IADD R31, R31, 0x1, -R0 ;  /* 0x000000011f1fb824 */ /* 0x000fe200078e0a00 */
[----:B------:R-:W-:Y:S01]  /*1140*/  ISETP.GE.AND P3, PT, R22, RZ, PT ;  /* 0x000000ff1600720c */ /* 0x000fe20003f66270 */
[----:B------:R-:W-:Y:S01]  /*1150*/  IMAD.MOV R6, RZ, RZ, -R6 ;  /* 0x000000ffff067224 */ /* 0x000fe200078e0a06 */
[----:B------:R-:W-:Y:S01]  /*1160*/  IABS R45, R8 ;  /* 0x00000008002d7213 */ /* 0x000fe20000000000 */
[C---:B------:R-:W-:Y:S02]  /*1170*/  IMAD R47, R0.reuse, R10, R47 ;  /* 0x0000000a002f7224 */ /* 0x040fe400078e022f */
[----:B------:R-:W-:Y:S01]  /*1180*/  @!P1 IMAD.MOV R23, RZ, RZ, -R23 ;  /* 0x000000ffff179224 */ /* 0x000fe200078e0a17 */
[C---:B------:R-:W-:Y:S01]  /*1190*/  ISETP.GT.U32.AND P1, PT, R0.reuse, R31, PT ;  /* 0x0000001f0000720c */ /* 0x040fe20003f24070 */
[----:B------:R-:W-:Y:S01]  /*11a0*/  @!P5 IMAD.IADD R29, R29, 0x1, -R0 ;  /* 0x000000011d1dd824 */ /* 0x000fe200078e0a00 */
[C---:B------:R-:W-:Y:S01]  /*11b0*/  ISETP.GT.U32.AND P5, PT, R0.reuse, R39, PT ;  /* 0x000000270000720c */ /* 0x040fe20003fa4070 */
[----:B------:R-:W-:-:S02]  /*11c0*/  IMAD R41, R0, R6, R41 ;  /* 0x0000000600297224 */ /* 0x000fc400078e0229 */
[----:B------:R-:W-:-:S04]  /*11d0*/  IMAD.HI.U32 R6, R4, R43, RZ ;  /* 0x0000002b04067227 */ /* 0x000fc800078e00ff */
[----:B------:R-:W-:Y:S01]  /*11e0*/  @!P2 IMAD.MOV R25, RZ, RZ, -R25 ;  /* 0x000000ffff19a224 */ /* 0x000fe200078e0a19 */
[C---:B------:R-:W-:Y:S01]  /*11f0*/  ISETP.GT.U32.AND P2, PT, R0.reuse, R33, PT ;  /* 0x000000210000720c */ /* 0x040fe20003f44070 */
[----:B------:R-:W-:Y:S01]  /*1200*/  @!P6 IMAD.MOV R27, RZ, RZ, -R27 ;  /* 0x000000ffff1be224 */ /* 0x000fe200078e0a1b */
[C---:B------:R-:W-:Y:S01]  /*1210*/  ISETP.GT.U32.AND P6, PT, R0.reuse, R37, PT ;  /* 0x000000250000720c */ /* 0x040fe20003fc4070 */
[----:B------:R-:W-:Y:S01]  /*1220*/  @!P4 IMAD.IADD R11, R11, 0x1, -R0 ;  /* 0x000000010b0bc824 */ /* 0x000fe200078e0a00 */
[----:B------:R-:W-:Y:S01]  /*1230*/  ISETP.GT.U32.AND P4, PT, R0, R47, PT ;  /* 0x0000002f0000720c */ /* 0x000fe20003f84070 */
[----:B------:R-:W-:-:S04]  /*1240*/  IMAD.HI.U32 R4, R4, R45, RZ ;  /* 0x0000002d04047227 */ /* 0x000fc800078e00ff */
[----:B------:R-:W-:Y:S02]  /*1250*/  IMAD.MOV R6, RZ, RZ, -R6 ;  /* 0x000000ffff067224 */ /* 0x000fe400078e0a06 */
[----:B------:R-:W-:Y:S02]  /*1260*/  IMAD.MOV R4, RZ, RZ, -R4 ;  /* 0x000000ffff047224 */ /* 0x000fe400078e0a04 */
[C---:B------:R-:W-:Y:S01]  /*1270*/  IMAD R43, R0.reuse, R6, R43 ;  /* 0x00000006002b7224 */ /* 0x040fe200078e022b */
[----:B------:R-:W-:Y:S01]  /*1280*/  SHF.R.S32.HI R6, RZ, 0x2, R71 ;  /* 0x00000002ff067819 */ /* 0x000fe20000011447 */
[--C-:B------:R-:W-:Y:S01]  /*1290*/  @!P1 IMAD.IADD R31, R31, 0x1, -R0.reuse ;  /* 0x000000011f1f9824 */ /* 0x100fe200078e0a00 */
[C---:B------:R-:W-:Y:S01]  /*12a0*/  ISETP.GT.U32.AND P1, PT, R0.reuse, R41, PT ;  /* 0x000000290000720c */ /* 0x040fe20003f24070 */
[C---:B------:R-:W-:Y:S01]  /*12b0*/  IMAD R45, R0.reuse, R4, R45 ;  /* 0x00000004002d7224 */ /* 0x040fe200078e022d */
[----:B------:R-:W-:Y:S01]  /*12c0*/  SHF.R.S32.HI R4, RZ, 0x6, R71 ;  /* 0x00000006ff047819 */ /* 0x000fe20000011447 */
[--C-:B------:R-:W-:Y:S01]  /*12d0*/  @!P5 IMAD.IADD R39, R39, 0x1, -R0.reuse ;  /* 0x000000012727d824 */ /* 0x100fe200078e0a00 */
[----:B------:R-:W-:Y:S01]  /*12e0*/  ISETP.GT.U32.AND P5, PT, R0, R43, PT ;  /* 0x0000002b0000720c */ /* 0x000fe20003fa4070 */
[--C-:B------:R-:W-:Y:S01]  /*12f0*/  @!P2 IMAD.IADD R33, R33, 0x1, -R0.reuse ;  /* 0x000000012121a824 */ /* 0x100fe200078e0a00 */
[----:B------:R-:W-:Y:S01]  /*1300*/  ISETP.GE.AND P2, PT, R24, RZ, PT ;  /* 0x000000ff1800720c */ /* 0x000fe20003f46270 */
[--C-:B------:R-:W-:Y:S01]  /*1310*/  @!P6 IMAD.IADD R37, R37, 0x1, -R0.reuse ;  /* 0x000000012525e824 */ /* 0x100fe200078e0a00 */
[----:B------:R-:W-:Y:S01]  /*1320*/  ISETP.GE.AND P6, PT, R26, RZ, PT ;  /* 0x000000ff1a00720c */ /* 0x000fe20003fc6270 */
[--C-:B------:R-:W-:Y:S01]  /*1330*/  @!P4 IMAD.IADD R47, R47, 0x1, -R0.reuse ;  /* 0x000000012f2fc824 */ /* 0x100fe200078e0a00 */
[----:B------:R-:W-:Y:S01]  /*1340*/  ISETP.GT.U32.AND P4, PT, R0, R45, PT ;  /* 0x0000002d0000720c */ /* 0x000fe20003f84070 */
[----:B------:R-:W-:Y:S01]  /*1350*/  @!P0 IMAD.MOV R33, RZ, RZ, -R33 ;  /* 0x000000ffff218224 */ /* 0x000fe200078e0a21 */
[----:B------:R-:W-:Y:S01]  /*1360*/  SGXT R6, R6, 0x1 ;  /* 0x000000010606781a */ /* 0x000fe20000000200 */
[--C-:B------:R-:W-:Y:S01]  /*1370*/  @!P1 IMAD.IADD R41, R41, 0x1, -R0.reuse ;  /* 0x0000000129299824 */ /* 0x100fe200078e0a00 */
[----:B------:R-:W-:Y:S01]  /*1380*/  ISETP.GE.AND P1, PT, R20, RZ, PT ;  /* 0x000000ff1400720c */ /* 0x000fe20003f26270 */
[----:B------:R-:W-:Y:S01]  /*1390*/  IMAD.MOV.U32 R35, RZ, RZ, R11 ;  /* 0x000000ffff237224 */ /* 0x000fe200078e000b */
[C---:B------:R-:W-:Y:S01]  /*13a0*/  ISETP.GT.U32.AND P0, PT, R0.reuse, R47, PT ;  /* 0x0000002f0000720c */ /* 0x040fe20003f04070 */
[--C-:B------:R-:W-:Y:S01]  /*13b0*/  @!P5 IMAD.IADD R43, R43, 0x1, -R0.reuse ;  /* 0x000000012b2bd824 */ /* 0x100fe200078e0a00 */
[C---:B------:R-:W-:Y:S01]  /*13c0*/  ISETP.GT.U32.AND P5, PT, R0.reuse, R39, PT ;  /* 0x000000270000720c */ /* 0x040fe20003fa4070 */
[----:B------:R-:W-:Y:S01]  /*13d0*/  @!P2 IMAD.MOV R29, RZ, RZ, -R29 ;  /* 0x000000ffff1da224 */ /* 0x000fe200078e0a1d */
[C---:B------:R-:W-:Y:S01]  /*13e0*/  ISETP.GT.U32.AND P2, PT, R0.reuse, R37, PT ;  /* 0x000000250000720c */ /* 0x040fe20003f44070 */
[----:B------:R-:W-:Y:S01]  /*13f0*/  @!P6 IMAD.MOV R31, RZ, RZ, -R31 ;  /* 0x000000ffff1fe224 */ /* 0x000fe200078e0a1f */
[C---:B------:R-:W-:Y:S01]  /*1400*/  ISETP.GT.U32.AND P6, PT, R0.reuse, R41, PT ;  /* 0x000000290000720c */ /* 0x040fe20003fc4070 */
[----:B------:R-:W-:Y:S01]  /*1410*/  @!P4 IMAD.IADD R45, R45, 0x1, -R0 ;  /* 0x000000012d2dc824 */ /* 0x000fe200078e0a00 */
[----:B------:R-:W-:-:S02]  /*1420*/  ISETP.GT.U32.AND P4, PT, R0, R43, PT ;  /* 0x0000002b0000720c */ /* 0x000fc40003f84070 */
[----:B------:R-:W-:Y:S01]  /*1430*/  SGXT R4, R4, 0x1 ;  /* 0x000000010404781a */ /* 0x000fe20000000200 */
[----:B------:R-:W-:Y:S01]  /*1440*/  @!P1 IMAD.MOV R35, RZ, RZ, -R35 ;  /* 0x000000ffff239224 */ /* 0x000fe200078e0a23 */
[----:B------:R-:W-:Y:S01]  /*1450*/  ISETP.GT.U32.AND P1, PT, R0, R45, PT ;  /* 0x0000002d0000720c */ /* 0x000fe20003f24070 */
[--C-:B------:R-:W-:Y:S01]  /*1460*/  @!P0 IMAD.IADD R47, R47, 0x1, -R0.reuse ;  /* 0x000000012f2f8824 */ /* 0x100fe200078e0a00 */
[----:B------:R-:W-:Y:S01]  /*1470*/  ISETP.GE.AND P0, PT, R34, RZ, PT ;  /* 0x000000ff2200720c */ /* 0x000fe20003f06270 */
        /* <DEDUP_REMOVED lines=8> */
[----:B------:R-:W-:Y:S01]  /*1500*/  @!P3 IMAD.MOV R47, RZ, RZ, -R47 ;  /* 0x000000ffff2fb224 */ /* 0x000fe200078e0a2f */
[----:B------:R-:W-:Y:S01]  /*1510*/  LOP3.LUT R51, R6, 0x90, RZ, 0xc0, !PT ;  /* 0x0000009006337812 */ /* 0x000fe200078ec0ff */
[----:B------:R-:W-:Y:S01]  /*1520*/  @!P1 IMAD.IADD R45, R45, 0x1, -R0 ;  /* 0x000000012d2d9824 */ /* 0x000fe200078e0a00 */
[----:B------:R-:W-:Y:S01]  /*1530*/  LOP3.LUT R49, R4, 0x90, RZ, 0xc0, !PT ;  /* 0x0000009004317812 */ /* 0x000fe200078ec0ff */
[----:B------:R-:W-:Y:S01]  /*1540*/  @!P0 IMAD.MOV R43, RZ, RZ, -R43 ;  /* 0x000000ffff2b8224 */ /* 0x000fe200078e0a2b */
[----:B------:R-:W-:Y:S01]  /*1550*/  ISETP.NE.AND P1, PT, R9, RZ, PT ;  /* 0x000000ff0900720c */ /* 0x000fe20003f25270 */
[----:B------:R-:W-:Y:S01]  /*1560*/  @!P5 IMAD.MOV R39, RZ, RZ, -R39 ;  /* 0x000000ffff27d224 */ /* 0x000fe200078e0a27 */
[----:B------:R-:W-:Y:S01]  /*1570*/  LOP3.LUT R0, RZ, R9, RZ, 0x33, !PT ;  /* 0x00000009ff007212 */ /* 0x000fe200078e33ff */
[----:B------:R-:W-:Y:S01]  /*1580*/  @!P2 IMAD.MOV R37, RZ, RZ, -R37 ;  /* 0x000000ffff25a224 */ /* 0x000fe200078e0a25 */
[--C-:B------:R-:W-:Y:S01]  /*1590*/  LOP3.LUT R10, R51, 0x10, R2.reuse, 0x78, !PT ;  /* 0x00000010330a7812 */ /* 0x100fe200078e7802 */
[----:B------:R-:W-:Y:S01]  /*15a0*/  @!P6 IMAD.MOV R41, RZ, RZ, -R41 ;  /* 0x000000ffff29e224 */ /* 0x000fe200078e0a29 */
[----:B------:R-:W-:Y:S01]  /*15b0*/  LOP3.LUT R11, R49, 0x7e, R2, 0x78, !PT ;  /* 0x0000007e310b7812 */ /* 0x000fe200078e7802 */
[----:B------:R-:W-:Y:S01]  /*15c0*/  @!P4 IMAD.MOV R45, RZ, RZ, -R45 ;  /* 0x000000ffff2dc224 */ /* 0x000fe200078e0a2d */
[----:B------:R-:W-:Y:S01]  /*15d0*/  SEL R2, R0, R5, !P1 ;  /* 0x0000000500027207 */ /* 0x000fe20004800000 */
[----:B------:R-:W-:Y:S01]  /*15e0*/  IMAD.IADD R10, R10, 0x1, R3 ;  /* 0x000000010a0a7824 */ /* 0x000fe200078e0203 */
[C---:B------:R-:W-:Y:S01]  /*15f0*/  SEL R20, R0.reuse, R7, !P1 ;  /* 0x0000000700147207 */ /* 0x040fe20004800000 */
[-C--:B------:R-:W-:Y:S01]  /*1600*/  IMAD R5, R17, R102.reuse, RZ ;  /* 0x0000006611057224 */ /* 0x080fe200078e02ff */
[----:B------:R-:W-:Y:S01]  /*1610*/  SEL R21, R0, R21, !P1 ;  /* 0x0000001500157207 */ /* 0x000fe20004800000 */
[-C--:B------:R-:W-:Y:S01]  /*1620*/  IMAD R4, R18, R102.reuse, RZ ;  /* 0x0000006612047224 */ /* 0x080fe200078e02ff */
[C---:B------:R-:W-:Y:S01]  /*1630*/  SEL R23, R0.reuse, R23, !P1 ;  /* 0x0000001700177207 */ /* 0x040fe20004800000 */
[----:B------:R-:W-:Y:S01]  /*1640*/  IMAD R3, R19, R102, RZ ;  /* 0x0000006613037224 */ /* 0x000fe200078e02ff */
[----:B------:R-:W-:Y:S01]  /*1650*/  SEL R25, R0, R25, !P1 ;  /* 0x0000001900197207 */ /* 0x000fe20004800000 */
[----:B--2---:R-:W-:Y:S01]  /*1660*/  IMAD R22, R2, UR10, RZ ;  /* 0x0000000a02167c24 */ /* 0x004fe2000f8e02ff */
[----:B------:R-:W-:Y:S01]  /*1670*/  SEL R27, R0, R27, !P1 ;  /* 0x0000001b001b7207 */ /* 0x000fe20004800000 */
[----:B------:R-:W-:Y:S01]  /*1680*/  IMAD R20, R20, UR10, RZ ;  /* 0x0000000a14147c24 */ /* 0x000fe2000f8e02ff */
[C---:B------:R-:W-:Y:S01]  /*1690*/  SEL R29, R0.reuse, R29, !P1 ;  /* 0x0000001d001d7207 */ /* 0x040fe20004800000 */
        /* <DEDUP_REMOVED lines=17> */
[----:B------:R-:W-:Y:S01]  /*17b0*/  SEL R0, R0, R47, !P1 ;  /* 0x0000002f00007207 */ /* 0x000fe20004800000 */
[----:B------:R-:W-:Y:S01]  /*17c0*/  IMAD R39, R39, UR10, RZ ;  /* 0x0000000a27277c24 */ /* 0x000fe2000f8e02ff */
[----:B----4-:R-:W-:Y:S01]  /*17d0*/  LEA R9, P1, R5, UR12, 0x1 ;  /* 0x0000000c05097c11 */ /* 0x010fe2000f8208ff */
[----:B------:R-:W-:Y:S01]  /*17e0*/  IMAD R41, R41, UR10, RZ ;  /* 0x0000000a29297c24 */ /* 0x000fe2000f8e02ff */
[----:B------:R-:W-:Y:S01]  /*17f0*/  LEA R8, P2, R4, UR12, 0x1 ;  /* 0x0000000c04087c11 */ /* 0x000fe2000f8408ff */
[----:B------:R-:W-:Y:S01]  /*1800*/  IMAD R43, R43, UR10, RZ ;  /* 0x0000000a2b2b7c24 */ /* 0x000fe2000f8e02ff */
[----:B------:R-:W-:Y:S01]  /*1810*/  LEA R7, P3, R3, UR12, 0x1 ;  /* 0x0000000c03077c11 */ /* 0x000fe2000f8608ff */
[----:B------:R-:W-:Y:S01]  /*1820*/  IMAD R45, R45, UR10, RZ ;  /* 0x0000000a2d2d7c24 */ /* 0x000fe2000f8e02ff */
[----:B------:R-:W-:Y:S01]  /*1830*/  LEA.HI.X.SX32 R5, R5, UR13, 0x1, P1 ;  /* 0x0000000d05057c11 */ /* 0x000fe200088f0eff */
[----:B------:R-:W-:Y:S01]  /*1840*/  IMAD R83, R0, UR10, RZ ;  /* 0x0000000a00537c24 */ /* 0x000fe2000f8e02ff */
[----:B------:R-:W0:Y:S01]  /*1850*/  LDCU UR10, c[0x0][0x3a4] ;  /* 0x00007480ff0a77ac */ /* 0x000e220008000800 */
[----:B------:R-:W-:-:S02]  /*1860*/  LEA.HI.X.SX32 R4, R4, UR13, 0x1, P2 ;  /* 0x0000000d04047c11 */ /* 0x000fc400090f0eff */
[----:B------:R-:W-:Y:S02]  /*1870*/  CS2R R46, SRZ ;  /* 0x00000000002e7805 */ /* 0x000fe4000001ff00 */
[----:B------:R-:W-:Y:S02]  /*1880*/  LEA.HI.X.SX32 R3, R3, UR13, 0x1, P3 ;  /* 0x0000000d03037c11 */ /* 0x000fe400098f0eff */
[----:B------:R-:W-:Y:S02]  /*1890*/  CS2R R48, SRZ ;  /* 0x0000000000307805 */ /* 0x000fe4000001ff00 */
[----:B------:R-:W-:Y:S02]  /*18a0*/  LEA R2, P3, R22, UR14, 0x1 ;  /* 0x0000000e16027c11 */ /* 0x000fe4000f8608ff */
[----:B------:R-:W-:Y:S02]  /*18b0*/  CS2R R50, SRZ ;  /* 0x0000000000327805 */ /* 0x000fe4000001ff00 */
[----:B------:R-:W-:Y:S01]  /*18c0*/  LEA R55, P1, R21, UR14, 0x1 ;  /* 0x0000000e15377c11 */ /* 0x000fe2000f8208ff */
[----:B------:R-:W-:Y:S01]  /*18d0*/  IMAD.SHL.U32 R102, R102, 0x10, RZ ;  /* 0x0000001066667824 */ /* 0x000fe200078e00ff */
[----:B------:R-:W-:-:S02]  /*18e0*/  LEA R99, P2, R23, UR14, 0x1 ;  /* 0x0000000e17637c11 */ /* 0x000fc4000f8408ff */
[----:B------:R-:W-:Y:S02]  /*18f0*/  LEA R101, P4, R25, UR14, 0x1 ;  /* 0x0000000e19657c11 */ /* 0x000fe4000f8808ff */
[----:B------:R-:W-:Y:S02]  /*1900*/  LEA R93, P5, R27, UR14, 0x1 ;  /* 0x0000000e1b5d7c11 */ /* 0x000fe4000f8a08ff */
[----:B------:R-:W-:Y:S02]  /*1910*/  LEA.HI.X.SX32 R0, R22, UR15, 0x1, P3 ;  /* 0x0000000f16007c11 */ /* 0x000fe400098f0eff */
[----:B------:R-:W-:Y:S01]  /*1920*/  LEA.HI.X.SX32 R54, R21, UR15, 0x1, P1 ;  /* 0x0000000f15367c11 */ /* 0x000fe200088f0eff */
[----:B0-----:R-:W-:Y:S01]  /*1930*/  IMAD R56, R56, UR10, RZ ;  /* 0x0000000a38387c24 */ /* 0x001fe2000f8e02ff */
[----:B------:R-:W-:Y:S02]  /*1940*/  LEA.HI.X.SX32 R98, R23, UR15, 0x1, P2 ;  /* 0x0000000f17627c11 */ /* 0x000fe400090f0eff */
[----:B------:R-:W-:-:S02]  /*1950*/  CS2R R22, SRZ ;  /* 0x0000000000167805 */ /* 0x000fc4000001ff00 */
[----:B------:R-:W-:Y:S02]  /*1960*/  LEA.HI.X.SX32 R100, R25, UR15, 0x1, P4 ;  /* 0x0000000f19647c11 */ /* 0x000fe4000a0f0eff */
[----:B------:R-:W-:Y:S02]  /*1970*/  CS2R R24, SRZ ;  /* 0x0000000000187805 */ /* 0x000fe4000001ff00 */
[----:B------:R-:W-:Y:S01]  /*1980*/  LEA R95, P3, R29, UR14, 0x1 ;  /* 0x0000000e1d5f7c11 */ /* 0x000fe2000f8608ff */
[----:B------:R-:W-:Y:S01]  /*1990*/  IMAD.WIDE R74, R56, 0x2, RZ ;  /* 0x00000002384a7825 */ /* 0x000fe200078e02ff */
[----:B------:R-:W-:Y:S02]  /*19a0*/  LEA R97, P1, R31, UR14, 0x1 ;  /* 0x0000000e1f617c11 */ /* 0x000fe4000f8208ff */
[----:B------:R-:W-:Y:S02]  /*19b0*/  LEA R84, P2, R33, UR14, 0x1 ;  /* 0x0000000e21547c11 */ /* 0x000fe4000f8408ff */
[----:B------:R-:W-:-:S02]  /*19c0*/  LEA R86, P4, R35, UR14, 0x1 ;  /* 0x0000000e23567c11 */ /* 0x000fc4000f8808ff */
[----:B------:R-:W-:Y:S02]  /*19d0*/  LEA.HI.X.SX32 R92, R27, UR15, 0x1, P5 ;  /* 0x0000000f1b5c7c11 */ /* 0x000fe4000a8f0eff */
[----:B------:R-:W-:Y:S02]  /*19e0*/  CS2R R26, SRZ ;  /* 0x00000000001a7805 */ /* 0x000fe4000001ff00 */
[----:B------:R-:W-:Y:S02]  /*19f0*/  LEA R88, P5, R37, UR14, 0x1 ;  /* 0x0000000e25587c11 */ /* 0x000fe4000f8a08ff */
[----:B------:R-:W-:Y:S02]  /*1a00*/  LEA.HI.X.SX32 R94, R29, UR15, 0x1, P3 ;  /* 0x0000000f1d5e7c11 */ /* 0x000fe400098f0eff */
[----:B------:R-:W-:Y:S02]  /*1a10*/  CS2R R28, SRZ ;  /* 0x00000000001c7805 */ /* 0x000fe4000001ff00 */
[----:B------:R-:W-:-:S02]  /*1a20*/  LEA.HI.X.SX32 R96, R31, UR15, 0x1, P1 ;  /* 0x0000000f1f607c11 */ /* 0x000fc400088f0eff */
[----:B------:R-:W-:Y:S02]  /*1a30*/  CS2R R30, SRZ ;  /* 0x00000000001e7805 */ /* 0x000fe4000001ff00 */
[----:B------:R-:W-:Y:S02]  /*1a40*/  LEA.HI.X.SX32 R85, R33, UR15, 0x1, P2 ;  /* 0x0000000f21557c11 */ /* 0x000fe400090f0eff */
[----:B------:R-:W-:Y:S02]  /*1a50*/  CS2R R32, SRZ ;  /* 0x0000000000207805 */ /* 0x000fe4000001ff00 */
[----:B------:R-:W-:Y:S02]  /*1a60*/  LEA.HI.X.SX32 R87, R35, UR15, 0x1, P4 ;  /* 0x0000000f23577c11 */ /* 0x000fe4000a0f0eff */
[----:B------:R-:W-:Y:S02]  /*1a70*/  CS2R R34, SRZ ;  /* 0x0000000000227805 */ /* 0x000fe4000001ff00 */
[----:B------:R-:W-:-:S02]  /*1a80*/  LEA R52, P6, R20, UR14, 0x1 ;  /* 0x0000000e14347c11 */ /* 0x000fc4000f8c08ff */
[----:B------:R-:W-:Y:S02]  /*1a90*/  LEA R90, P3, R39, UR14, 0x1 ;  /* 0x0000000e275a7c11 */ /* 0x000fe4000f8608ff */
[----:B------:R-:W-:Y:S02]  /*1aa0*/  LEA R76, P1, R41, UR14, 0x1 ;  /* 0x0000000e294c7c11 */ /* 0x000fe4000f8208ff */
[----:B------:R-:W-:Y:S02]  /*1ab0*/  LEA R78, P2, R43, UR14, 0x1 ;  /* 0x0000000e2b4e7c11 */ /* 0x000fe4000f8408ff */
[----:B------:R-:W-:Y:S02]  /*1ac0*/  LEA R80, P4, R45, UR14, 0x1 ;  /* 0x0000000e2d507c11 */ /* 0x000fe4000f8808ff */
[----:B------:R-:W-:Y:S02]  /*1ad0*/  LEA.HI.X.SX32 R89, R37, UR15, 0x1, P5 ;  /* 0x0000000f25597c11 */ /* 0x000fe4000a8f0eff */
[----:B------:R-:W-:-:S02]  /*1ae0*/  CS2R R36, SRZ ;  /* 0x0000000000247805 */ /* 0x000fc4000001ff00 */
[----:B------:R-:W-:Y:S02]  /*1af0*/  LEA R6, P0, R72, UR12, 0x1 ;  /* 0x0000000c48067c11 */ /* 0x000fe4000f8008ff */
[----:B------:R-:W-:Y:S02]  /*1b00*/  LEA R82, P5, R83, UR14, 0x1 ;  /* 0x0000000e53527c11 */ /* 0x000fe4000f8a08ff */
[----:B------:R-:W-:Y:S02]  /*1b10*/  LEA.HI.X.SX32 R53, R20, UR15, 0x1, P6 ;  /* 0x0000000f14357c11 */ /* 0x000fe4000b0f0eff */
[----:B------:R-:W-:Y:S02]  /*1b20*/  CS2R R20, SRZ ;  /* 0x0000000000147805 */ /* 0x000fe4000001ff00 */
[----:B------:R-:W-:Y:S02]  /*1b30*/  LEA.HI.X.SX32 R91, R39, UR15, 0x1, P3 ;  /* 0x0000000f275b7c11 */ /* 0x000fe400098f0eff */
[----:B------:R-:W-:-:S02]  /*1b40*/  CS2R R38, SRZ ;  /* 0x0000000000267805 */ /* 0x000fc4000001ff00 */
[----:B------:R-:W-:Y:S02]  /*1b50*/  LEA.HI.X.SX32 R77, R41, UR15, 0x1, P1 ;  /* 0x0000000f294d7c11 */ /* 0x000fe400088f0eff */
[----:B------:R-:W-:Y:S02]  /*1b60*/  CS2R R40, SRZ ;  /* 0x0000000000287805 */ /* 0x000fe4000001ff00 */
[----:B------:R-:W-:Y:S02]  /*1b70*/  LEA.HI.X.SX32 R79, R43, UR15, 0x1, P2 ;  /* 0x0000000f2b4f7c11 */ /* 0x000fe400090f0eff */
[----:B------:R-:W-:Y:S02]  /*1b80*/  CS2R R42, SRZ ;  /* 0x00000000002a7805 */ /* 0x000fe4000001ff00 */
[----:B------:R-:W-:Y:S02]  /*1b90*/  LEA.HI.X.SX32 R81, R45, UR15, 0x1, P4 ;  /* 0x0000000f2d517c11 */ /* 0x000fe4000a0f0eff */
[----:B------:R-:W-:-:S02]  /*1ba0*/  CS2R R44, SRZ ;  /* 0x00000000002c7805 */ /* 0x000fc4000001ff00 */
[----:B------:R-:W-:Y:S02]  /*1bb0*/  LEA.HI.X.SX32 R83, R83, UR15, 0x1, P5 ;  /* 0x0000000f53537c11 */ /* 0x000fe4000a8f0eff */
[----:B------:R-:W-:Y:S02]  /*1bc0*/  LEA.HI.X.SX32 R72, R72, UR13, 0x1, P0 ;  /* 0x0000000d48487c11 */ /* 0x000fe400080f0eff */
[----:B------:R-:W-:-:S07]  /*1bd0*/  LOP3.LUT R105, R11, 0x20, RZ, 0x3c, !PT ;  /* 0x000000200b697812 */ /* 0x000fce00078e3cff */
.L_x_2:
[----:B------:R-:W-:Y:S02]  /*1be0*/  ISETP.GE.AND P0, PT, R69, UR7, PT ;  /* 0x0000000745007c0c */ /* 0x000fe4000bf06270 */
[----:B------:R-:W-:Y:S02]  /*1bf0*/  IADD3 R56, P1, PT, R74, R6, RZ ;  /* 0x000000064a387210 */ /* 0x000fe40007f3e0ff */
[----:B------:R-:W-:Y:S02]  /*1c00*/  PRMT R65, RZ, 0x7610, R65 ;  /* 0x00007610ff417816 */ /* 0x000fe40000000041 */
[----:B------:R-:W-:Y:S01]  /*1c10*/  ISETP.GE.AND P3, PT, R19, UR7, PT ;  /* 0x0000000713007c0c */ /* 0x000fe2000bf66270 */
[----:B------:R-:W-:Y:S01]  /*1c20*/  IMAD.X R57, R75, 0x1, R72, P1 ;  /* 0x000000014b397824 */ /* 0x000fe200008e0648 */
[----:B------:R-:W-:Y:S02]  /*1c30*/  ISETP.GE.AND P4, PT, R18, UR7, PT ;  /* 0x0000000712007c0c */ /* 0x000fe4000bf86270 */
[----:B------:R-:W-:-:S02]  /*1c40*/  ISETP.GE.AND P5, PT, R17, UR7, PT ;  /* 0x0000000711007c0c */ /* 0x000fc4000bfa6270 */
[C---:B------:R-:W-:Y:S01]  /*1c50*/  IADD3 R60, P2, PT, R74.reuse, R7, RZ ;  /* 0x000000074a3c7210 */ /* 0x040fe20007f5e0ff */
[----:B------:R0:W2:Y:S01]  /*1c60*/  @!P0 LDG.E.U16 R65, desc[UR8][R56.64] ;  /* 0x0000000838418981 */ /* 0x0000a2000c1e1500 */
[C---:B------:R-:W-:Y:S02]  /*1c70*/  IADD3 R58, P1, PT, R74.reuse, R8, RZ ;  /* 0x000000084a3a7210 */ /* 0x040fe40007f3e0ff */
[----:B------:R-:W-:Y:S01]  /*1c80*/  PRMT R114, RZ, 0x7610, R114 ;  /* 0x00007610ff727816 */ /* 0x000fe20000000072 */
[C---:B------:R-:W-:Y:S01]  /*1c90*/  IMAD.X R61, R75.reuse, 0x1, R3, P2 ;  /* 0x000000014b3d7824 */ /* 0x040fe200010e0603 */
[----:B------:R-:W-:Y:S01]  /*1ca0*/  PRMT R64, RZ, 0x7610, R64 ;  /* 0x00007610ff407816 */ /* 0x000fe20000000040 */
[----:B------:R-:W-:Y:S01]  /*1cb0*/  IMAD.X R59, R75, 0x1, R4, P1 ;  /* 0x000000014b3b7824 */ /* 0x000fe200008e0604 */
[----:B------:R-:W-:Y:S02]  /*1cc0*/  PRMT R113, RZ, 0x7610, R113 ;  /* 0x00007610ff717816 */ /* 0x000fe40000000071 */
[----:B------:R1:W3:Y:S01]  /*1cd0*/  @!P3 LDG.E.U16 R114, desc[UR8][R60.64] ;  /* 0x000000083c72b981 */ /* 0x0002e2000c1e1500 */
[----:B0-----:R-:W-:-:S03]  /*1ce0*/  IADD3 R56, P0, PT, R74, R9, RZ ;  /* 0x000000094a387210 */ /* 0x001fc60007f1e0ff */
[----:B------:R-:W4:Y:S02]  /*1cf0*/  @!P4 LDG.E.U16 R64, desc[UR8][R58.64] ;  /* 0x000000083a40c981 */ /* 0x000f24000c1e1500 */
[----:B------:R-:W-:-:S05]  /*1d00*/  IMAD.X R57, R75, 0x1, R5, P0 ;  /* 0x000000014b397824 */ /* 0x000fca00000e0605 */
[----:B------:R0:W5:Y:S01]  /*1d10*/  @!P5 LDG.E.U16 R113, desc[UR8][R56.64] ;  /* 0x000000083871d981 */ /* 0x000162000c1e1500 */
[----:B------:R-:W-:Y:S01]  /*1d20*/  BAR.SYNC.DEFER_BLOCKING 0x0 ;  /* 0x0000000000007b1d */ /* 0x000fe20000010000 */
[----:B------:R-:W-:Y:S01]  /*1d30*/  ISETP.GE.AND P0, PT, R73, UR7, PT ;  /* 0x0000000749007c0c */ /* 0x000fe2000bf06270 */
[C---:B------:R-:W-:Y:S01]  /*1d40*/  IMAD.WIDE R62, R104.reuse, 0x2, R76 ;  /* 0x00000002683e7825 */ /* 0x040fe200078e024c */
[----:B------:R-:W-:Y:S02]  /*1d50*/  PRMT R109, RZ, 0x7610, R109 ;  /* 0x00007610ff6d7816 */ /* 0x000fe4000000006d */
[----:B------:R-:W-:Y:S01]  /*1d60*/  PRMT R110, RZ, 0x7610, R110 ;  /* 0x00007610ff6e7816 */ /* 0x000fe2000000006e */
[C---:B-1----:R-:W-:Y:S01]  /*1d70*/  IMAD.WIDE R60, R104.reuse, 0x2, R78 ;  /* 0x00000002683c7825 */ /* 0x042fe200078e024e */
[----:B------:R-:W-:Y:S02]  /*1d80*/  LOP3.LUT R93, R93, R92, RZ, 0x3c, !PT ;  /* 0x0000005c5d5d7212 */ /* 0x000fe400078e3cff */
[----:B------:R-:W-:Y:S01]  /*1d90*/  PRMT R112, RZ, 0x7610, R112 ;  /* 0x00007610ff707816 */ /* 0x000fe20000000070 */
[----:B0-----:R-:W-:Y:S01]  /*1da0*/  IMAD.WIDE R56, R104, 0x2, R82 ;  /* 0x0000000268387825 */ /* 0x001fe200078e0252 */
[----:B------:R-:W-:-:S02]  /*1db0*/  PRMT R111, RZ, 0x7610, R111 ;  /* 0x00007610ff6f7816 */ /* 0x000fc4000000006f */
[----:B------:R-:W-:Y:S01]  /*1dc0*/  LOP3.LUT R95, R95, R94, RZ, 0x3c, !PT ;  /* 0x0000005e5f5f7212 */ /* 0x000fe200078e3cff */
[----:B------:R-:W-:Y:S01]  /*1dd0*/  IMAD.WIDE R58, R104, 0x2, R80 ;  /* 0x00000002683a7825 */ /* 0x000fe200078e0250 */
[----:B------:R-:W-:Y:S02]  /*1de0*/  LOP3.LUT R97, R97, R96, RZ, 0x3c, !PT ;  /* 0x0000006061617212 */ /* 0x000fe400078e3cff */
[----:B------:R-:W-:Y:S02]  /*1df0*/  LOP3.LUT R92, R93, R92, RZ, 0x3c, !PT ;  /* 0x0000005c5d5c7212 */ /* 0x000fe400078e3cff */
[----:B------:R-:W-:Y:S02]  /*1e00*/  PRMT R66, RZ, 0x7610, R66 ;  /* 0x00007610ff427816 */ /* 0x000fe40000000042 */
[----:B------:R-:W-:Y:S02]  /*1e10*/  LOP3.LUT R94, R95, R94, RZ, 0x3c, !PT ;  /* 0x0000005e5f5e7212 */ /* 0x000fe400078e3cff */
[----:B------:R-:W-:Y:S01]  /*1e20*/  LOP3.LUT R96, R97, R96, RZ, 0x3c, !PT ;  /* 0x0000006061607212 */ /* 0x000fe200078e3cff */
[----:B------:R0:W5:Y:S01]  /*1e30*/  @!P0 LDG.E.U16 R109, desc[UR8][R62.64] ;  /* 0x000000083e6d8981 */ /* 0x000162000c1e1500 */
[----:B------:R-:W-:-:S02]  /*1e40*/  PRMT R67, RZ, 0x7610, R67 ;  /* 0x00007610ff437816 */ /* 0x000fc40000000043 */
[----:B------:R-:W-:Y:S01]  /*1e50*/  PRMT R108, RZ, 0x7610, R108 ;  /* 0x00007610ff6c7816 */ /* 0x000fe2000000006c */
[----:B------:R1:W5:Y:S01]  /*1e60*/  @!P0 LDG.E.U16 R110, desc[UR8][R60.64] ;  /* 0x000000083c6e8981 */ /* 0x000362000c1e1500 */
[----:B------:R-:W-:Y:S02]  /*1e70*/  PRMT R107, RZ, 0x7610, R107 ;  /* 0x00007610ff6b7816 */ /* 0x000fe4000000006b */
[----:B------:R-:W-:Y:S01]  /*1e80*/  LOP3.LUT R99, R99, R98, RZ, 0x3c, !PT ;  /* 0x0000006263637212 */ /* 0x000fe200078e3cff */
[----:B------:R1:W5:Y:S01]  /*1e90*/  @!P0 LDG.E.U16 R112, desc[UR8][R56.64] ;  /* 0x0000000838708981 */ /* 0x000362000c1e1500 */
[----:B------:R-:W-:Y:S01]  /*1ea0*/  LOP3.LUT R101, R101, R100, RZ, 0x3c, !PT ;  /* 0x0000006465657212 */ /* 0x000fe200078e3cff */
[C---:B0-----:R-:W-:Y:S01]  /*1eb0*/  IMAD.WIDE R62, R104.reuse, 0x2, R84 ;  /* 0x00000002683e7825 */ /* 0x041fe200078e0254 */
[----:B------:R-:W-:Y:S01]  /*1ec0*/  LOP3.LUT R93, R93, R92, RZ, 0x3c, !PT ;  /* 0x0000005c5d5d7212 */ /* 0x000fe200078e3cff */
[----:B------:R0:W5:Y:S02]  /*1ed0*/  @!P0 LDG.E.U16 R111, desc[UR8][R58.64] ;  /* 0x000000083a6f8981 */ /* 0x000164000c1e1500 */
[C---:B-1----:R-:W-:Y:S01]  /*1ee0*/  IMAD.WIDE R60, R104.reuse, 0x2, R86 ;  /* 0x00000002683c7825 */ /* 0x042fe200078e0256 */
[----:B------:R-:W-:Y:S01]  /*1ef0*/  LOP3.LUT R95, R95, R94, RZ, 0x3c, !PT ;  /* 0x0000005e5f5f7212 */ /* 0x000fe200078e3cff */
[----:B------:R1:W5:Y:S01]  /*1f00*/  @!P0 LDG.E.U16 R66, desc[UR8][R62.64] ;  /* 0x000000083e428981 */ /* 0x000362000c1e1500 */
[----:B------:R-:W-:Y:S01]  /*1f10*/  LOP3.LUT R97, R97, R96, RZ, 0x3c, !PT ;  /* 0x0000006061617212 */ /* 0x000fe200078e3cff */
[C---:B------:R-:W-:Y:S01]  /*1f20*/  IMAD.WIDE R56, R104.reuse, 0x2, R90 ;  /* 0x0000000268387825 */ /* 0x040fe200078e025a */
[----:B------:R-:W-:Y:S01]  /*1f30*/  LOP3.LUT R98, R99, R98, RZ, 0x3c, !PT ;  /* 0x0000006263627212 */ /* 0x000fe200078e3cff */
[----:B------:R1:W5:Y:S02]  /*1f40*/  @!P0 LDG.E.U16 R67, desc[UR8][R60.64] ;  /* 0x000000083c438981 */ /* 0x000364000c1e1500 */
[----:B0-----:R-:W-:Y:S01]  /*1f50*/  IMAD.WIDE R58, R104, 0x2, R88 ;  /* 0x00000002683a7825 */ /* 0x001fe200078e0258 */
[----:B------:R-:W-:Y:S01]  /*1f60*/  LOP3.LUT R100, R101, R100, RZ, 0x3c, !PT ;  /* 0x0000006465647212 */ /* 0x000fe200078e3cff */
[----:B------:R0:W5:Y:S02]  /*1f70*/  @!P0 LDG.E.U16 R108, desc[UR8][R56.64] ;  /* 0x00000008386c8981 */ /* 0x000164000c1e1500 */
[----:B------:R-:W-:-:S02]  /*1f80*/  IMAD.MOV.U32 R118, RZ, RZ, R52 ;  /* 0x000000ffff767224 */ /* 0x000fc400078e0034 */
[----:B------:R-:W-:Y:S01]  /*1f90*/  IMAD.MOV.U32 R119, RZ, RZ, R53 ;  /* 0x000000ffff777224 */ /* 0x000fe200078e0035 */
[----:B-1----:R-:W-:Y:S01]  /*1fa0*/  PRMT R62, RZ, 0x7610, R62 ;  /* 0x00007610ff3e7816 */ /* 0x002fe2000000003e */
[----:B------:R1:W5:Y:S01]  /*1fb0*/  @!P0 LDG.E.U16 R107, desc[UR8][R58.64] ;  /* 0x000000083a6b8981 */ /* 0x000362000c1e1500 */
[----:B------:R-:W-:Y:S01]  /*1fc0*/  PRMT R115, RZ, 0x7610, R115 ;  /* 0x00007610ff737816 */ /* 0x000fe20000000073 */
[C---:B------:R-:W-:Y:S01]  /*1fd0*/  IMAD.WIDE R60, R104.reuse, 0x2, R92 ;  /* 0x00000002683c7825 */ /* 0x040fe200078e025c */
[----:B------:R-:W-:Y:S02]  /*1fe0*/  PRMT R63, RZ, 0x7610, R63 ;  /* 0x00007610ff3f7816 */ /* 0x000fe4000000003f */
[----:B------:R-:W-:Y:S01]  /*1ff0*/  PRMT R124, RZ, 0x7610, R124 ;  /* 0x00007610ff7c7816 */ /* 0x000fe2000000007c */
[C---:B0-----:R-:W-:Y:S01]  /*2000*/  IMAD.WIDE R56, R104.reuse, 0x2, R96 ;  /* 0x0000000268387825 */ /* 0x041fe200078e0260 */
[----:B------:R-:W-:Y:S01]  /*2010*/  LOP3.LUT R99, R99, R98, RZ, 0x3c, !PT ;  /* 0x0000006263637212 */ /* 0x000fe200078e3cff */
[----:B------:R0:W5:Y:S01]  /*2020*/  @!P0 LDG.E.U16 R62, desc[UR8][R60.64] ;  /* 0x000000083c3e8981 */ /* 0x000162000c1e1500 */
[----:B------:R-:W-:Y:S01]  /*2030*/  LOP3.LUT R101, R101, R100, RZ, 0x3c, !PT ;  /* 0x0000006465657212 */ /* 0x000fe200078e3cff */
[C---:B-1----:R-:W-:Y:S01]  /*2040*/  IMAD.WIDE R58, R104.reuse, 0x2, R94 ;  /* 0x00000002683a7825 */ /* 0x042fe200078e025e */
[----:B------:R-:W-:Y:S01]  /*2050*/  PRMT R122, RZ, 0x7610, R122 ;  /* 0x00007610ff7a7816 */ /* 0x000fe2000000007a */
[----:B------:R1:W5:Y:S02]  /*2060*/  @!P0 LDG.E.U16 R115, desc[UR8][R56.64] ;  /* 0x0000000838738981 */ /* 0x000364000c1e1500 */
[----:B------:R-:W-:-:S02]  /*2070*/  IMAD.WIDE R52, R104, 0x2, R118 ;  /* 0x0000000268347825 */ /* 0x000fc400078e0276 */
[----:B------:R1:W5:Y:S02]  /*2080*/  @!P0 LDG.E.U16 R63, desc[UR8][R58.64] ;  /* 0x000000083a3f8981 */ /* 0x000364000c1e1500 */
[----:B------:R-:W-:Y:S02]  /*2090*/  IMAD.MOV.U32 R116, RZ, RZ, R55 ;  /* 0x000000ffff747224 */ /* 0x000fe400078e0037 */
[----:B------:R-:W-:Y:S02]  /*20a0*/  IMAD.MOV.U32 R117, RZ, RZ, R54 ;  /* 0x000000ffff757224 */ /* 0x000fe400078e0036 */
[----:B------:R-:W-:Y:S02]  /*20b0*/  IMAD.MOV.U32 R120, RZ, RZ, R2 ;  /* 0x000000ffff787224 */ /* 0x000fe400078e0002 */
[----:B------:R-:W-:Y:S01]  /*20c0*/  IMAD.MOV.U32 R121, RZ, RZ, R0 ;  /* 0x000000ffff797224 */ /* 0x000fe200078e0000 */
[----:B0-----:R-:W-:Y:S01]  /*20d0*/  PRMT R61, RZ, 0x7610, R61 ;  /* 0x00007610ff3d7816 */ /* 0x001fe2000000003d */
[----:B------:R0:W5:Y:S01]  /*20e0*/  @!P0 LDG.E.U16 R124, desc[UR8][R52.64] ;  /* 0x00000008347c8981 */ /* 0x000162000c1e1500 */
[----:B------:R-:W-:Y:S01]  /*20f0*/  PRMT R60, RZ, 0x7610, R60 ;  /* 0x00007610ff3c7816 */ /* 0x000fe2000000003c */
[----:B-1----:R-:W-:Y:S01]  /*2100*/  IMAD.WIDE R56, R104, 0x2, R100 ;  /* 0x0000000268387825 */ /* 0x002fe200078e0264 */
[----:B------:R-:W-:-:S03]  /*2110*/  PRMT R0, RZ, 0x7610, R0 ;  /* 0x00007610ff007816 */ /* 0x000fc60000000000 */
[C---:B------:R-:W-:Y:S01]  /*2120*/  IMAD.WIDE R58, R104.reuse, 0x2, R98 ;  /* 0x00000002683a7825 */ /* 0x040fe200078e0262 */
[----:B------:R-:W5:Y:S03]  /*2130*/  @!P0 LDG.E.U16 R61, desc[UR8][R56.64] ;  /* 0x00000008383d8981 */ /* 0x000f66000c1e1500 */
[C---:B------:R-:W-:Y:S01]  /*2140*/  IMAD.WIDE R54, R104.reuse, 0x2, R116 ;  /* 0x0000000268367825 */ /* 0x040fe200078e0274 */
[----:B------:R-:W5:Y:S03]  /*2150*/  @!P0 LDG.E.U16 R60, desc[UR8][R58.64] ;  /* 0x000000083a3c8981 */ /* 0x000f66000c1e1500 */
[----:B0-----:R-:W-:Y:S01]  /*2160*/  IMAD.WIDE R52, R104, 0x2, R120 ;  /* 0x0000000268347825 */ /* 0x001fe200078e0278 */
[----:B------:R-:W5:Y:S04]  /*2170*/  @!P0 LDG.E.U16 R122, desc[UR8][R54.64] ;  /* 0x00000008367a8981 */ /* 0x000f68000c1e1500 */
[----:B------:R-:W5:Y:S01]  /*2180*/  @!P0 LDG.E.U16 R0, desc[UR8][R52.64] ;  /* 0x0000000834008981 */ /* 0x000f62000c1e1500 */
[----:B------:R-:W-:-:S04]  /*2190*/  UIADD3 UR6, UPT, UPT, UR6, -0x1, URZ ;  /* 0xffffffff06067890 */ /* 0x000fc8000fffe0ff */
[----:B------:R-:W-:Y:S01]  /*21a0*/  UISETP.NE.U32.AND UP0, UPT, UR6, URZ, UPT ;  /* 0x000000ff0600728c */ /* 0x000fe2000bf05070 */
[----:B------:R-:W-:-:S04]  /*21b0*/  IMAD.WIDE R120, R103, 0x2, R120 ;  /* 0x0000000267787825 */ /* 0x000fc800078e0278 */
[----:B------:R-:W-:-:S04]  /*21c0*/  IMAD.WIDE R118, R103, 0x2, R118 ;  /* 0x0000000267767825 */ /* 0x000fc800078e0276 */
[----:B------:R-:W-:Y:S01]  /*21d0*/  IMAD.WIDE R116, R103, 0x2, R116 ;  /* 0x0000000267747825 */ /* 0x000fe200078e0274 */
[----:B------:R-:W-:-:S03]  /*21e0*/  UIADD3 UR7, UPT, UPT, UR7, -0x10, URZ ;  /* 0xfffffff007077890 */ /* 0x000fc6000fffe0ff */
[----:B------:R-:W-:Y:S02]  /*21f0*/  IMAD.MOV.U32 R2, RZ, RZ, R120 ;  /* 0x000000ffff027224 */ /* 0x000fe400078e0078 */
[----:B------:R-:W-:-:S04]  /*2200*/  IMAD.WIDE R84, R103, 0x2, R84 ;  /* 0x0000000267547825 */ /* 0x000fc800078e0254 */
[----:B------:R-:W-:-:S04]  /*2210*/  IMAD.WIDE R86, R103, 0x2, R86 ;  /* 0x0000000267567825 */ /* 0x000fc800078e0256 */
[----:B------:R-:W-:-:S04]  /*2220*/  IMAD.WIDE R88, R103, 0x2, R88 ;  /* 0x0000000267587825 */ /* 0x000fc800078e0258 */
[----:B------:R-:W-:-:S04]  /*2230*/  IMAD.WIDE R90, R103, 0x2, R90 ;  /* 0x00000002675a7825 */ /* 0x000fc800078e025a */
[----:B------:R-:W-:-:S04]  /*2240*/  IMAD.WIDE R76, R103, 0x2, R76 ;  /* 0x00000002674c7825 */ /* 0x000fc800078e024c */
[----:B------:R-:W-:-:S04]  /*2250*/  IMAD.WIDE R78, R103, 0x2, R78 ;  /* 0x00000002674e7825 */ /* 0x000fc800078e024e */
[----:B------:R-:W-:-:S04]  /*2260*/  IMAD.WIDE R80, R103, 0x2, R80 ;  /* 0x0000000267507825 */ /* 0x000fc800078e0250 */
[----:B------:R-:W-:-:S04]  /*2270*/  IMAD.WIDE R82, R103, 0x2, R82 ;  /* 0x0000000267527825 */ /* 0x000fc800078e0252 */
[----:B------:R-:W-:Y:S01]  /*2280*/  IMAD.WIDE R74, R102, 0x2, R74 ;  /* 0x00000002664a7825 */ /* 0x000fe200078e024a */
[----:B--2---:R-:W-:Y:S04]  /*2290*/  STS.U16 [R11+UR5+0x1000], R65 ;  /* 0x001000410b007988 */ /* 0x004fe80008000405 */
[----:B----4-:R-:W-:Y:S04]  /*22a0*/  STS.U16 [R11+UR5+0x1200], R64 ;  /* 0x001200400b007988 */ /* 0x010fe80008000405 */
[----:B---3--:R-:W-:Y:S04]  /*22b0*/  STS.U16 [R105+UR5+0x1100], R114 ;  /* 0x0011007269007988 */ /* 0x008fe80008000405 */
[----:B-----5:R-:W-:Y:S04]  /*22c0*/  STS.U16 [R105+UR5+0x1300], R113 ;  /* 0x0013007169007988 */ /* 0x020fe80008000405 */
[----:B------:R-:W-:Y:S04]  /*22d0*/  STS.U16 [R11+UR5+0x300], R109 ;  /* 0x0003006d0b007988 */ /* 0x000fe80008000405 */
[----:B------:R-:W-:Y:S04]  /*22e0*/  STS.U16 [R11+UR5+0x200], R110 ;  /* 0x0002006e0b007988 */ /* 0x000fe80008000405 */
[----:B------:R-:W-:Y:S04]  /*22f0*/  STS.U16 [R11+UR5], R112 ;  /* 0x000000700b007988 */ /* 0x000fe80008000405 */
[----:B------:R-:W-:Y:S04]  /*2300*/  STS.U16 [R11+UR5+0x100], R111 ;  /* 0x0001006f0b007988 */ /* 0x000fe80008000405 */
[----:B------:R-:W-:Y:S04]  /*2310*/  STS.U16 [R11+UR5+0x700], R66 ;  /* 0x000700420b007988 */ /* 0x000fe80008000405 */
[----:B------:R-:W-:Y:S04]  /*2320*/  STS.U16 [R11+UR5+0x600], R67 ;  /* 0x000600430b007988 */ /* 0x000fe80008000405 */
[----:B------:R0:W-:Y:S04]  /*2330*/  STS.U16 [R11+UR5+0x400], R108 ;  /* 0x0004006c0b007988 */ /* 0x0001e80008000405 */
[----:B------:R-:W-:Y:S04]  /*2340*/  STS.U16 [R11+UR5+0x500], R107 ;  /* 0x0005006b0b007988 */ /* 0x000fe80008000405 */
[----:B------:R-:W-:Y:S04]  /*2350*/  STS.U16 [R11+UR5+0xa00], R62 ;  /* 0x000a003e0b007988 */ /* 0x000fe80008000405 */
[----:B------:R-:W-:Y:S04]  /*2360*/  STS.U16 [R11+UR5+0x800], R115 ;  /* 0x000800730b007988 */ /* 0x000fe80008000405 */
[----:B------:R-:W-:Y:S04]  /*2370*/  STS.U16 [R11+UR5+0x900], R63 ;  /* 0x0009003f0b007988 */ /* 0x000fe80008000405 */
[----:B------:R-:W-:Y:S04]  /*2380*/  STS.U16 [R11+UR5+0xe00], R124 ;  /* 0x000e007c0b007988 */ /* 0x000fe80008000405 */
[----:B------:R-:W-:Y:S04]  /*2390*/  STS.U16 [R11+UR5+0xb00], R61 ;  /* 0x000b003d0b007988 */ /* 0x000fe80008000405 */
[----:B------:R-:W-:Y:S04]  /*23a0*/  STS.U16 [R11+UR5+0xc00], R60 ;  /* 0x000c003c0b007988 */ /* 0x000fe80008000405 */
[----:B------:R-:W-:Y:S04]  /*23b0*/  STS.U16 [R11+UR5+0xd00], R122 ;  /* 0x000d007a0b007988 */ /* 0x000fe80008000405 */
[----:B------:R-:W-:Y:S01]  /*23c0*/  STS.U16 [R11+UR5+0xf00], R0 ;  /* 0x000f00000b007988 */ /* 0x000fe20008000405 */
[----:B------:R-:W-:Y:S06]  /*23d0*/  BAR.SYNC.DEFER_BLOCKING 0x0 ;  /* 0x0000000000007b1d */ /* 0x000fec0000010000 */
[----:B------:R-:W-:Y:S04]  /*23e0*/  LDSM.16.M88.4 R56, [R10] ;  /* 0x000000000a38783b */ /* 0x000fe80000000200 */
[----:B------:R-:W-:Y:S04]  /*23f0*/  LDSM.16.M88.4 R60, [R10+0x800] ;  /* 0x000800000a3c783b */ /* 0x000fe80000000200 */
[----:B------:R-:W1:Y:S04]  /*2400*/  LDSM.16.MT88.4 R64, [R106+UR5+0x1000] ;  /* 0x001000056a40783b */ /* 0x000e680008004200 */
[----:B------:R-:W2:Y:S01]  /*2410*/  LDSM.16.MT88.4 R52, [R12+UR5+0x1000] ;  /* 0x001000050c34783b */ /* 0x000ea20008004200 */
[----:B0-----:R-:W-:-:S04]  /*2420*/  IMAD.WIDE R108, R103, 0x2, R98 ;  /* 0x00000002676c7825 */ /* 0x001fc800078e0262 */
[----:B------:R-:W-:Y:S02]  /*2430*/  IMAD.MOV.U32 R99, RZ, RZ, R108 ;  /* 0x000000ffff637224 */ /* 0x000fe400078e006c */
[----:B------:R-:W-:Y:S02]  /*2440*/  IMAD.MOV.U32 R98, RZ, RZ, R109 ;  /* 0x000000ffff627224 */ /* 0x000fe400078e006d */
[----:B------:R-:W-:-:S04]  /*2450*/  IMAD.WIDE R112, R103, 0x2, R100 ;  /* 0x0000000267707825 */ /* 0x000fc800078e0264 */
[----:B------:R-:W-:-:S04]  /*2460*/  IMAD.WIDE R110, R103, 0x2, R92 ;  /* 0x00000002676e7825 */ /* 0x000fc800078e025c */
[----:B------:R-:W-:Y:S01]  /*2470*/  IMAD.WIDE R108, R103, 0x2, R94 ;  /* 0x00000002676c7825 */ /* 0x000fe200078e025e */
[C---:B-1----:R-:W-:Y:S08]  /*2480*/  HMMA.16816.F32.BF16 R40, R64.reuse, R58, R40 ;  /* 0x0000003a4028723c */ /* 0x042ff00000041828 */
[C---:B------:R-:W-:Y:S08]  /*2490*/  HMMA.16816.F32.BF16 R44, R64.reuse, R60, R44 ;  /* 0x0000003c402c723c */ /* 0x040ff0000004182c */
[----:B------:R-:W-:Y:S01]  /*24a0*/  HMMA.16816.F32.BF16 R48, R64, R62, R48 ;  /* 0x0000003e4030723c */ /* 0x000fe20000041830 */
[----:B------:R-:W-:-:S02]  /*24b0*/  IMAD.MOV.U32 R0, RZ, RZ, R121 ;  /* 0x000000ffff007224 */ /* 0x000fc400078e0079 */
[----:B------:R-:W-:-:S05]  /*24c0*/  IMAD.MOV.U32 R101, RZ, RZ, R112 ;  /* 0x000000ffff657224 */ /* 0x000fca00078e0070 */
[----:B--2---:R-:W-:Y:S01]  /*24d0*/  HMMA.16816.F32.BF16 R20, R52, R56, R20 ;  /* 0x000000383414723c */ /* 0x004fe20000041814 */
[----:B------:R-:W-:Y:S02]  /*24e0*/  IMAD.MOV.U32 R100, RZ, RZ, R113 ;  /* 0x000000ffff647224 */ /* 0x000fe400078e0071 */
[----:B------:R-:W-:-:S05]  /*24f0*/  IMAD.MOV.U32 R93, RZ, RZ, R110 ;  /* 0x000000ffff5d7224 */ /* 0x000fca00078e006e */
[----:B------:R-:W-:Y:S01]  /*2500*/  HMMA.16816.F32.BF16 R36, R64, R56, R36 ;  /* 0x000000384024723c */ /* 0x000fe20000041824 */
[----:B------:R-:W-:-:S04]  /*2510*/  IMAD.WIDE R56, R103, 0x2, R96 ;  /* 0x0000000267387825 */ /* 0x000fc800078e0260 */
[----:B------:R-:W-:Y:S02]  /*2520*/  IMAD.MOV.U32 R92, RZ, RZ, R111 ;  /* 0x000000ffff5c7224 */ /* 0x000fe400078e006f */
[----:B------:R-:W-:Y:S01]  /*2530*/  IMAD.MOV.U32 R95, RZ, RZ, R108 ;  /* 0x000000ffff5f7224 */ /* 0x000fe200078e006c */
[----:B------:R-:W-:Y:S01]  /*2540*/  HMMA.16816.F32.BF16 R24, R52, R58, R24 ;  /* 0x0000003a3418723c */ /* 0x000fe20000041818 */
[----:B------:R-:W-:Y:S02]  /*2550*/  IMAD.MOV.U32 R94, RZ, RZ, R109 ;  /* 0x000000ffff5e7224 */ /* 0x000fe400078e006d */
[----:B------:R-:W-:Y:S02]  /*2560*/  IMAD.MOV.U32 R97, RZ, RZ, R56 ;  /* 0x000000ffff617224 */ /* 0x000fe400078e0038 */
[----:B------:R-:W-:-:S03]  /*2570*/  IMAD.MOV.U32 R96, RZ, RZ, R57 ;  /* 0x000000ffff607224 */ /* 0x000fc600078e0039 */
[C---:B------:R-:W-:Y:S08]  /*2580*/  HMMA.16816.F32.BF16 R28, R52.reuse, R60, R28 ;  /* 0x0000003c341c723c */ /* 0x040ff0000004181c */
[----:B------:R-:W-:Y:S01]  /*2590*/  HMMA.16816.F32.BF16 R32, R52, R62, R32 ;  /* 0x0000003e3420723c */ /* 0x000fe20000041820 */
[----:B------:R-:W-:Y:S02]  /*25a0*/  IMAD.MOV.U32 R52, RZ, RZ, R118 ;  /* 0x000000ffff347224 */ /* 0x000fe400078e0076 */
[----:B------:R-:W-:-:S02]  /*25b0*/  IMAD.MOV.U32 R53, RZ, RZ, R119 ;  /* 0x000000ffff357224 */ /* 0x000fc400078e0077 */
[----:B------:R-:W-:Y:S02]  /*25c0*/  IMAD.MOV.U32 R55, RZ, RZ, R116 ;  /* 0x000000ffff377224 */ /* 0x000fe400078e0074 */
[----:B------:R-:W-:Y:S01]  /*25d0*/  IMAD.MOV.U32 R54, RZ, RZ, R117 ;  /* 0x000000ffff367224 */ /* 0x000fe200078e0075 */
[----:B------:R-:W-:-:S12]  /*25e0*/  BRA.U UP0, `(.L_x_2) ;  /* 0xfffffff5007c7547 */ /* 0x000fd8000b83ffff */
[----:B------:R-:W-:Y:S02]  /*25f0*/  F2FP.BF16.F32.PACK_AB R2, R43, R39 ;  /* 0x000000272b02723e */ /* 0x000fe400000010ff */
[----:B------:R-:W-:Y:S02]  /*2600*/  F2FP.BF16.F32.PACK_AB R4, R27, R23 ;  /* 0x000000171b04723e */ /* 0x000fe400000010ff */
[----:B------:R-:W-:Y:S02]  /*2610*/  F2FP.BF16.F32.PACK_AB R6, R41, R37 ;  /* 0x000000252906723e */ /* 0x000fe400000010ff */
[----:B------:R-:W-:Y:S02]  /*2620*/  F2FP.BF16.F32.PACK_AB R8, R25, R21 ;  /* 0x000000151908723e */ /* 0x000fe400000010ff */
[----:B------:R-:W-:Y:S02]  /*2630*/  F2FP.BF16.F32.PACK_AB R3, R51, R47 ;  /* 0x0000002f3303723e */ /* 0x000fe400000010ff */
[----:B------:R-:W-:-:S02]  /*2640*/  F2FP.BF16.F32.PACK_AB R39, R50, R46 ;  /* 0x0000002e3227723e */ /* 0x000fc400000010ff */
        /* <DEDUP_REMOVED lines=9> */
[----:B------:R-:W-:-:S07]  /*26e0*/  F2FP.BF16.F32.PACK_AB R24, R24, R20 ;  /* 0x000000141818723e */ /* 0x000fce00000010ff */
.L_x_1:
[----:B------:R-:W0:Y:S08]  /*26f0*/  S2UR UR5, SR_CgaCtaId ;  /* 0x00000000000579c3 */ /* 0x000e300000008800 */
[----:B------:R-:W-:Y:S01]  /*2700*/  BAR.SYNC.DEFER_BLOCKING 0x0 ;  /* 0x0000000000007b1d */ /* 0x000fe20000010000 */
[C---:B------:R-:W-:Y:S01]  /*2710*/  IMAD.SHL.U32 R0, R71.reuse, 0x4, RZ ;  /* 0x0000000447007824 */ /* 0x040fe200078e00ff */
[----:B------:R-:W-:Y:S01]  /*2720*/  ISETP.NE.U32.AND P0, PT, R14, RZ, PT ;  /* 0x000000ff0e00720c */ /* 0x000fe20003f05070 */
[----:B------:R-:W-:Y:S01]  /*2730*/  IMAD.SHL.U32 R12, R71, 0x200, RZ ;  /* 0x00000200470c7824 */ /* 0x000fe200078e00ff */
[----:B------:R-:W-:-:S02]  /*2740*/  LOP3.LUT R14, R13, 0x180, RZ, 0xc0, !PT ;  /* 0x000001800d0e7812 */ /* 0x000fc400078ec0ff */
[----:B------:R-:W-:Y:S01]  /*2750*/  SEL R10, RZ, 0x840, !P0 ;  /* 0x00000840ff0a7807 */ /* 0x000fe20004000000 */
[----:B------:R-:W-:Y:S01]  /*2760*/  UMOV UR4, 0x400 ;  /* 0x0000040000047882 */ /* 0x000fe20000000000 */
[----:B------:R-:W-:Y:S01]  /*2770*/  LOP3.LUT R11, R0, 0x38, RZ, 0xc0, !PT ;  /* 0x00000038000b7812 */ /* 0x000fe200078ec0ff */
[----:B------:R-:W-:Y:S01]  /*2780*/  IMAD.SHL.U32 R0, R71, 0x10, RZ ;  /* 0x0000001047007824 */ /* 0x000fe200078e00ff */
[----:B------:R-:W-:Y:S01]  /*2790*/  LOP3.LUT R10, R10, 0x40, R15, 0x78, !PT ;  /* 0x000000400a0a7812 */ /* 0x000fe200078e780f */
[----:B------:R-:W1:Y:S01]  /*27a0*/  LDC R20, c[0x0][0x3b8] ;  /* 0x0000ee00ff147b82 */ /* 0x000e620000000800 */
[----:B------:R-:W-:Y:S01]  /*27b0*/  LOP3.LUT R13, R12, 0x1800, RZ, 0xc0, !PT ;  /* 0x000018000c0d7812 */ /* 0x000fe200078ec0ff */
[----:B------:R-:W-:Y:S01]  /*27c0*/  IMAD R11, R68, 0x10, R11 ;  /* 0x00000010440b7824 */ /* 0x000fe200078e020b */
[----:B------:R-:W-:Y:S01]  /*27d0*/  LOP3.LUT R14, R14, 0x48, R71, 0xf8, !PT ;  /* 0x000000480e0e7812 */ /* 0x000fe200078ef847 */
[----:B------:R-:W2:Y:S01]  /*27e0*/  LDCU.128 UR12, c[0x0][0x390] ;  /* 0x00007200ff0c77ac */ /* 0x000ea20008000c00 */
[----:B------:R-:W-:Y:S01]  /*27f0*/  LOP3.LUT R13, R13, 0x70, R0, 0xf8, !PT ;  /* 0x000000700d0d7812 */ /* 0x000fe200078ef800 */
[----:B------:R-:W-:Y:S01]  /*2800*/  IMAD.IADD R10, R11, 0x1, R10 ;  /* 0x000000010b0a7824 */ /* 0x000fe200078e020a */
[----:B------:R-:W-:-:S02]  /*2810*/  LOP3.LUT R12, R16, 0x78, R69, 0xfe, !PT ;  /* 0x00000078100c7812 */ /* 0x000fc400078efe45 */
[----:B------:R-:W-:Y:S02]  /*2820*/  LOP3.LUT R14, R13, R14, RZ, 0x3c, !PT ;  /* 0x0000000e0d0e7212 */ /* 0x000fe400078e3cff */
[----:B------:R-:W-:Y:S01]  /*2830*/  LOP3.LUT R11, R10, 0x8, RZ, 0x3c, !PT ;  /* 0x000000080a0b7812 */ /* 0x000fe200078e3cff */
[----:B0-----:R-:W-:Y:S01]  /*2840*/  ULEA UR4, UR5, UR4, 0x18 ;  /* 0x0000000405047291 */ /* 0x001fe2000f8ec0ff */
[----:B------:R-:W-:Y:S01]  /*2850*/  LOP3.LUT R46, R14, 0x8, RZ, 0x3c, !PT ;  /* 0x000000080e2e7812 */ /* 0x000fe200078e3cff */
[----:B------:R-:W0:Y:S01]  /*2860*/  LDCU UR5, c[0x0][0x3b4] ;  /* 0x00007680ff0577ac */ /* 0x000e220008000800 */
[C---:B------:R-:W-:Y:S02]  /*2870*/  LOP3.LUT R13, R16.reuse, R69, RZ, 0xfc, !PT ;  /* 0x00000045100d7212 */ /* 0x040fe400078efcff */
[C-C-:B------:R-:W-:Y:S02]  /*2880*/  LOP3.LUT R15, R16.reuse, 0x8, R69.reuse, 0xfe, !PT ;  /* 0x00000008100f7812 */ /* 0x140fe400078efe45 */
[----:B------:R-:W-:-:S02]  /*2890*/  LOP3.LUT R0, R16, 0x74, R69, 0xfe, !PT ;  /* 0x0000007410007812 */ /* 0x000fc400078efe45 */
[----:B------:R3:W-:Y:S01]  /*28a0*/  STS.64 [R10+UR4], R24 ;  /* 0x000000180a007988 */ /* 0x0007e20008000a04 */
[----:B--2---:R-:W-:Y:S01]  /*28b0*/  ISETP.GE.AND P0, PT, R70, UR14, PT ;  /* 0x0000000e46007c0c */ /* 0x004fe2000bf06270 */
[-C--:B-1----:R-:W-:Y:S02]  /*28c0*/  IMAD R35, R13, R20.reuse, RZ ;  /* 0x000000140d237224 */ /* 0x082fe400078e02ff */
[----:B------:R-:W-:Y:S01]  /*28d0*/  STS.64 [R10+UR4+0x100], R8 ;  /* 0x000100080a007988 */ /* 0x000fe20008000a04 */
[----:B------:R-:W-:Y:S01]  /*28e0*/  ISETP.LT.AND P1, PT, R12, UR15, !P0 ;  /* 0x0000000f0c007c0c */ /* 0x000fe2000c721270 */
[----:B------:R-:W-:Y:S01]  /*28f0*/  IMAD R31, R15, R20, RZ ;  /* 0x000000140f1f7224 */ /* 0x000fe200078e02ff */
[----:B------:R-:W-:Y:S01]  /*2900*/  ISETP.LT.AND P2, PT, R13, UR15, !P0 ;  /* 0x0000000f0d007c0c */ /* 0x000fe2000c741270 */
[----:B------:R1:W-:Y:S01]  /*2910*/  STS.64 [R10+UR4+0x80], R36 ;  /* 0x000080240a007988 */ /* 0x0003e20008000a04 */
[C-C-:B------:R-:W-:Y:S02]  /*2920*/  LOP3.LUT R19, R16.reuse, 0x6c, R69.reuse, 0xfe, !PT ;  /* 0x0000006c10137812 */ /* 0x140fe400078efe45 */
[C-C-:B------:R-:W-:Y:S01]  /*2930*/  LOP3.LUT R47, R16.reuse, 0x5c, R69.reuse, 0xfe, !PT ;  /* 0x0000005c102f7812 */ /* 0x140fe200078efe45 */
[----:B------:R-:W-:Y:S01]  /*2940*/  STS.64 [R10+UR4+0x180], R6 ;  /* 0x000180060a007988 */ /* 0x000fe20008000a04 */
[----:B---3--:R-:W-:-:S02]  /*2950*/  LOP3.LUT R25, R16, 0x64, R69, 0xfe, !PT ;  /* 0x0000006410197812 */ /* 0x008fc400078efe45 */
[C-C-:B------:R-:W-:Y:S01]  /*2960*/  LOP3.LUT R24, R16.reuse, 0x60, R69.reuse, 0xfe, !PT ;  /* 0x0000006010187812 */ /* 0x140fe200078efe45 */
[----:B------:R0:W-:Y:S01]  /*2970*/  STS.64 [R11+UR4+0x1000], R22 ;  /* 0x001000160b007988 */ /* 0x0001e20008000a04 */
[C-C-:B------:R-:W-:Y:S02]  /*2980*/  LOP3.LUT R48, R16.reuse, 0x58, R69.reuse, 0xfe, !PT ;  /* 0x0000005810307812 */ /* 0x140fe400078efe45 */
[C-C-:B------:R-:W-:Y:S01]  /*2990*/  LOP3.LUT R49, R16.reuse, 0x54, R69.reuse, 0xfe, !PT ;  /* 0x0000005410317812 */ /* 0x140fe200078efe45 */
[----:B------:R-:W-:Y:S01]  /*29a0*/  STS.64 [R11+UR4+0x1100], R4 ;  /* 0x001100040b007988 */ /* 0x000fe20008000a04 */
[C-C-:B-1----:R-:W-:Y:S02]  /*29b0*/  LOP3.LUT R36, R16.reuse, 0x70, R69.reuse, 0xfe, !PT ;  /* 0x0000007010247812 */ /* 0x142fe400078efe45 */
[C-C-:B------:R-:W-:Y:S01]  /*29c0*/  LOP3.LUT R50, R16.reuse, 0x50, R69.reuse, 0xfe, !PT ;  /* 0x0000005010327812 */ /* 0x140fe200078efe45 */
[----:B------:R1:W-:Y:S01]  /*29d0*/  STS.64 [R11+UR4+0x1080], R38 ;  /* 0x001080260b007988 */ /* 0x0003e20008000a04 */
[----:B------:R-:W-:-:S02]  /*29e0*/  LOP3.LUT R51, R16, 0x4c, R69, 0xfe, !PT ;  /* 0x0000004c10337812 */ /* 0x000fc400078efe45 */
[--C-:B------:R-:W-:Y:S01]  /*29f0*/  LOP3.LUT R52, R16, 0x48, R69.reuse, 0xfe, !PT ;  /* 0x0000004810347812 */ /* 0x100fe200078efe45 */
[----:B------:R-:W-:Y:S01]  /*2a00*/  STS.64 [R11+UR4+0x1180], R2 ;  /* 0x001180020b007988 */ /* 0x000fe20008000a04 */
[----:B0-----:R-:W-:Y:S01]  /*2a10*/  IMAD R22, R70, UR5, RZ ;  /* 0x0000000546167c24 */ /* 0x001fe2000f8e02ff */
[C-C-:B------:R-:W-:Y:S01]  /*2a20*/  LOP3.LUT R23, R16.reuse, 0x68, R69.reuse, 0xfe, !PT ;  /* 0x0000006810177812 */ /* 0x140fe200078efe45 */
[----:B------:R-:W-:Y:S01]  /*2a30*/  BAR.SYNC.DEFER_BLOCKING 0x0 ;  /* 0x0000000000007b1d */ /* 0x000fe20000010000 */
[--C-:B------:R-:W-:Y:S02]  /*2a40*/  LOP3.LUT R53, R16, 0x44, R69.reuse, 0xfe, !PT ;  /* 0x0000004410357812 */ /* 0x100fe400078efe45 */
[----:B------:R-:W-:Y:S02]  /*2a50*/  LEA R21, P4, R22, UR12, 0x1 ;  /* 0x0000000c16157c11 */ /* 0x000fe4000f8808ff */
[C-C-:B------:R-:W-:Y:S02]  /*2a60*/  LOP3.LUT R54, R16.reuse, 0x40, R69.reuse, 0xfe, !PT ;  /* 0x0000004010367812 */ /* 0x140fe400078efe45 */
[----:B------:R-:W-:-:S02]  /*2a70*/  LOP3.LUT R55, R16, 0x3c, R69, 0xfe, !PT ;  /* 0x0000003c10377812 */ /* 0x000fc400078efe45 */
[C-C-:B------:R-:W-:Y:S02]  /*2a80*/  LOP3.LUT R56, R16.reuse, 0x38, R69.reuse, 0xfe, !PT ;  /* 0x0000003810387812 */ /* 0x140fe400078efe45 */
[C-C-:B------:R-:W-:Y:S02]  /*2a90*/  LOP3.LUT R37, R16.reuse, 0x34, R69.reuse, 0xfe, !PT ;  /* 0x0000003410257812 */ /* 0x140fe400078efe45 */
[C-C-:B-1----:R-:W-:Y:S02]  /*2aa0*/  LOP3.LUT R38, R16.reuse, 0x30, R69.reuse, 0xfe, !PT ;  /* 0x0000003010267812 */ /* 0x142fe400078efe45 */
[C-C-:B------:R-:W-:Y:S02]  /*2ab0*/  LOP3.LUT R39, R16.reuse, 0x2c, R69.reuse, 0xfe, !PT ;  /* 0x0000002c10277812 */ /* 0x140fe400078efe45 */
[C-C-:B------:R-:W-:Y:S02]  /*2ac0*/  LOP3.LUT R40, R16.reuse, 0x28, R69.reuse, 0xfe, !PT ;  /* 0x0000002810287812 */ /* 0x140fe400078efe45 */
[----:B------:R-:W-:-:S02]  /*2ad0*/  LOP3.LUT R41, R16, 0x24, R69, 0xfe, !PT ;  /* 0x0000002410297812 */ /* 0x000fc400078efe45 */
[C-C-:B------:R-:W-:Y:S02]  /*2ae0*/  LOP3.LUT R42, R16.reuse, 0x20, R69.reuse, 0xfe, !PT ;  /* 0x00000020102a7812 */ /* 0x140fe400078efe45 */
[C-C-:B------:R-:W-:Y:S01]  /*2af0*/  LOP3.LUT R43, R16.reuse, 0x1c, R69.reuse, 0xfe, !PT ;  /* 0x0000001c102b7812 */ /* 0x140fe200078efe45 */
[----:B------:R-:W0:Y:S01]  /*2b00*/  LDS.64 R10, [R14+UR4] ;  /* 0x000000040e0a7984 */ /* 0x000e220008000a00 */
[C-C-:B------:R-:W-:Y:S02]  /*2b10*/  LOP3.LUT R44, R16.reuse, 0x18, R69.reuse, 0xfe, !PT ;  /* 0x00000018102c7812 */ /* 0x140fe400078efe45 */
[C-C-:B------:R-:W-:Y:S01]  /*2b20*/  LOP3.LUT R33, R16.reuse, 0x14, R69.reuse, 0xfe, !PT ;  /* 0x0000001410217812 */ /* 0x140fe200078efe45 */
[----:B------:R-:W1:Y:S01]  /*2b30*/  LDS.64 R8, [R46+UR4] ;  /* 0x000000042e087984 */ /* 0x000e620008000a00 */
[C-C-:B------:R-:W-:Y:S02]  /*2b40*/  LOP3.LUT R34, R16.reuse, 0x10, R69.reuse, 0xfe, !PT ;  /* 0x0000001010227812 */ /* 0x140fe400078efe45 */
[C-C-:B------:R-:W-:Y:S01]  /*2b50*/  LOP3.LUT R18, R16.reuse, 0x7c, R69.reuse, 0xfe, !PT ;  /* 0x0000007c10127812 */ /* 0x140fe200078efe45 */
[----:B------:R-:W2:Y:S01]  /*2b60*/  LDS.64 R2, [R14+UR4+0x200] ;  /* 0x000200040e027984 */ /* 0x000ea20008000a00 */
[----:B------:R-:W-:-:S02]  /*2b70*/  LOP3.LUT R17, R16, 0xc, R69, 0xfe, !PT ;  /* 0x0000000c10117812 */ /* 0x000fc400078efe45 */
[----:B------:R-:W-:Y:S01]  /*2b80*/  LOP3.LUT R69, R16, 0x4, R69, 0xfe, !PT ;  /* 0x0000000410457812 */ /* 0x000fe200078efe45 */
[----:B------:R-:W3:Y:S01]  /*2b90*/  LDS.64 R4, [R46+UR4+0x200] ;  /* 0x000200042e047984 */ /* 0x000ee20008000a00 */
[----:B------:R-:W-:Y:S01]  /*2ba0*/  LEA.HI.X.SX32 R22, R22, UR13, 0x1, P4 ;  /* 0x0000000d16167c11 */ /* 0x000fe2000a0f0eff */
[-C--:B------:R-:W-:Y:S01]  /*2bb0*/  IMAD R45, R17, R20.reuse, RZ ;  /* 0x00000014112d7224 */ /* 0x080fe200078e02ff */
[----:B------:R-:W-:Y:S01]  /*2bc0*/  ISETP.LT.AND P4, PT, R15, UR15, !P0 ;  /* 0x0000000f0f007c0c */ /* 0x000fe2000c781270 */
[----:B------:R-:W4:Y:S01]  /*2bd0*/  LDS.64 R6, [R14+UR4+0x400] ;  /* 0x000400040e067984 */ /* 0x000f220008000a00 */
[----:B------:R-:W-:Y:S02]  /*2be0*/  LEA R26, P5, R35, R21, 0x1 ;  /* 0x00000015231a7211 */ /* 0x000fe400078a08ff */
[C---:B------:R-:W-:Y:S01]  /*2bf0*/  ISETP.LT.AND P3, PT, R69.reuse, UR15, !P0 ;  /* 0x0000000f45007c0c */ /* 0x040fe2000c761270 */
[----:B------:R-:W5:Y:S01]  /*2c00*/  LDS.64 R12, [R46+UR4+0x400] ;  /* 0x000400042e0c7984 */ /* 0x000f620008000a00 */
[----:B------:R-:W-:Y:S01]  /*2c10*/  IMAD R69, R69, R20, RZ ;  /* 0x0000001445457224 */ /* 0x000fe200078e02ff */
[----:B------:R-:W-:Y:S01]  /*2c20*/  LEA.HI.X.SX32 R27, R35, R22, 0x1, P5 ;  /* 0x00000016231b7211 */ /* 0x000fe200028f0eff */
[----:B------:R-:W-:Y:S01]  /*2c30*/  IMAD R35, R20, 0x10, R35 ;  /* 0x0000001014237824 */ /* 0x000fe200078e0223 */
[----:B------:R-:W5:Y:S01]  /*2c40*/  LDS.64 R14, [R14+UR4+0x600] ;  /* 0x000600040e0e7984 */ /* 0x000f620008000a00 */
[----:B------:R-:W-:-:S02]  /*2c50*/  ISETP.LT.AND P5, PT, R17, UR15, !P0 ;  /* 0x0000000f11007c0c */ /* 0x000fc4000c7a1270 */
[CC--:B------:R-:W-:Y:S01]  /*2c60*/  LEA R28, P6, R69.reuse, R21.reuse, 0x1 ;  /* 0x00000015451c7211 */ /* 0x0c0fe200078c08ff */
[----:B------:R-:W5:Y:S03]  /*2c70*/  LDS.64 R16, [R46+UR4+0x600] ;  /* 0x000600042e107984 */ /* 0x000f660008000a00 */
[----:B------:R-:W-:Y:S02]  /*2c80*/  LEA.HI.X.SX32 R29, R69, R22, 0x1, P6 ;  /* 0x00000016451d7211 */ /* 0x000fe400030f0eff */
[-C--:B------:R-:W-:Y:S01]  /*2c90*/  LEA R32, P6, R45, R21.reuse, 0x1 ;  /* 0x000000152d207211 */ /* 0x080fe200078c08ff */
[----:B0-----:R0:W-:Y:S01]  /*2ca0*/  @P2 STG.E.U16 desc[UR8][R26.64], R10 ;  /* 0x0000000a1a002986 */ /* 0x0011e2000c101508 */
[----:B------:R-:W-:-:S03]  /*2cb0*/  LEA R30, P2, R31, R21, 0x1 ;  /* 0x000000151f1e7211 */ /* 0x000fc600078408ff */
[----:B-1----:R1:W-:Y:S01]  /*2cc0*/  @P3 STG.E.U16 desc[UR8][R28.64], R8 ;  /* 0x000000081c003986 */ /* 0x0023e2000c101508 */
[-C--:B------:R-:W-:Y:S02]  /*2cd0*/  LEA.HI.X.SX32 R31, R31, R22.reuse, 0x1, P2 ;  /* 0x000000161f1f7211 */ /* 0x080fe400010f0eff */
[----:B------:R-:W-:Y:S02]  /*2ce0*/  ISETP.LT.AND P3, PT, R34, UR15, !P0 ;  /* 0x0000000f22007c0c */ /* 0x000fe4000c761270 */
[----:B------:R-:W-:Y:S01]  /*2cf0*/  ISETP.LT.AND P2, PT, R33, UR15, !P0 ;  /* 0x0000000f21007c0c */ /* 0x000fe2000c741270 */
[----:B--2---:R2:W-:Y:S01]  /*2d00*/  @P4 STG.E.U16 desc[UR8][R30.64], R2 ;  /* 0x000000021e004986 */ /* 0x0045e2000c101508 */
[-C--:B------:R-:W-:Y:S01]  /*2d10*/  LEA R34, P4, R35, R21.reuse, 0x1 ;  /* 0x0000001523227211 */ /* 0x080fe200078808ff */
[C---:B0-----:R-:W-:Y:S01]  /*2d20*/  IMAD R27, R20.reuse, 0x4, R35 ;  /* 0x00000004141b7824 */ /* 0x041fe200078e0223 */
[-C--:B------:R-:W-:Y:S02]  /*2d30*/  LEA.HI.X.SX32 R33, R45, R22.reuse, 0x1, P6 ;  /* 0x000000162d217211 */ /* 0x080fe400030f0eff */
[----:B------:R-:W-:Y:S01]  /*2d40*/  LEA.HI.X.SX32 R35, R35, R22, 0x1, P4 ;  /* 0x0000001623237211 */ /* 0x000fe200020f0eff */
[----:B-1----:R-:W-:Y:S01]  /*2d50*/  IMAD R29, R20, 0x4, R27 ;  /* 0x00000004141d7824 */ /* 0x002fe200078e021b */
[----:B------:R-:W-:Y:S01]  /*2d60*/  LEA R26, P6, R27, R21, 0x1 ;  /* 0x000000151b1a7211 */ /* 0x000fe200078c08ff */
[----:B---3--:R0:W-:Y:S01]  /*2d70*/  @P5 STG.E.U16 desc[UR8][R32.64], R4 ;  /* 0x0000000420005986 */ /* 0x0081e2000c101508 */
[----:B------:R-:W-:-:S02]  /*2d80*/  ISETP.LT.AND P4, PT, R44, UR15, !P0 ;  /* 0x0000000f2c007c0c */ /* 0x000fc4000c781270 */
[-C--:B------:R-:W-:Y:S01]  /*2d90*/  LEA.HI.X.SX32 R27, R27, R22.reuse, 0x1, P6 ;  /* 0x000000161b1b7211 */ /* 0x080fe200030f0eff */
[C---:B--2---:R-:W-:Y:S01]  /*2da0*/  IMAD R31, R20.reuse, 0x4, R29 ;  /* 0x00000004141f7824 */ /* 0x044fe200078e021d */
[----:B----4-:R-:W-:Y:S01]  /*2db0*/  @P3 STG.E.U16 desc[UR8][R34.64], R6 ;  /* 0x0000000622003986 */ /* 0x010fe2000c101508 */
[-C--:B------:R-:W-:Y:S02]  /*2dc0*/  LEA R28, P3, R29, R21.reuse, 0x1 ;  /* 0x000000151d1c7211 */ /* 0x080fe400078608ff */
[----:B------:R-:W-:Y:S01]  /*2dd0*/  ISETP.LT.AND P5, PT, R43, UR15, !P0 ;  /* 0x0000000f2b007c0c */ /* 0x000fe2000c7a1270 */
[----:B-----5:R1:W-:Y:S01]  /*2de0*/  @P2 STG.E.U16 desc[UR8][R26.64], R12 ;  /* 0x0000000c1a002986 */ /* 0x0203e2000c101508 */
[----:B------:R-:W-:Y:S01]  /*2df0*/  LEA R30, P6, R31, R21, 0x1 ;  /* 0x000000151f1e7211 */ /* 0x000fe200078c08ff */
[----:B0-----:R-:W-:Y:S01]  /*2e00*/  IMAD R33, R20, 0x4, R31 ;  /* 0x0000000414217824 */ /* 0x001fe200078e021f */
[----:B------:R-:W-:Y:S02]  /*2e10*/  LEA.HI.X.SX32 R29, R29, R22, 0x1, P3 ;  /* 0x000000161d1d7211 */ /* 0x000fe400018f0eff */
[----:B------:R-:W-:-:S02]  /*2e20*/  ISETP.LT.AND P2, PT, R42, UR15, !P0 ;  /* 0x0000000f2a007c0c */ /* 0x000fc4000c741270 */
[-C--:B------:R-:W-:Y:S01]  /*2e30*/  LEA.HI.X.SX32 R31, R31, R22.reuse, 0x1, P6 ;  /* 0x000000161f1f7211 */ /* 0x080fe200030f0eff */
[----:B------:R0:W-:Y:S01]  /*2e40*/  @P4 STG.E.U16 desc[UR8][R28.64], R14 ;  /* 0x0000000e1c004986 */ /* 0x0001e2000c101508 */
[-C--:B------:R-:W-:Y:S01]  /*2e50*/  LEA R32, P6, R33, R21.reuse, 0x1 ;  /* 0x0000001521207211 */ /* 0x080fe200078c08ff */
[C---:B-1----:R-:W-:Y:S01]  /*2e60*/  IMAD R27, R20.reuse, 0x4, R33 ;  /* 0x00000004141b7824 */ /* 0x042fe200078e0221 */
[----:B------:R-:W-:Y:S01]  /*2e70*/  ISETP.LT.AND P4, PT, R41, UR15, !P0 ;  /* 0x0000000f29007c0c */ /* 0x000fe2000c781270 */
[----:B------:R1:W-:Y:S01]  /*2e80*/  @P5 STG.E.U16 desc[UR8][R30.64], R16 ;  /* 0x000000101e005986 */ /* 0x0003e2000c101508 */
[----:B------:R-:W-:Y:S01]  /*2e90*/  LEA.HI.X.SX32 R33, R33, R22, 0x1, P6 ;  /* 0x0000001621217211 */ /* 0x000fe200030f0eff */
[----:B------:R-:W-:Y:S01]  /*2ea0*/  IMAD R35, R20, 0x4, R27 ;  /* 0x0000000414237824 */ /* 0x000fe200078e021b */
[----:B------:R-:W-:Y:S02]  /*2eb0*/  LEA R26, P6, R27, R21, 0x1 ;  /* 0x000000151b1a7211 */ /* 0x000fe400078c08ff */
[----:B------:R-:W-:-:S02]  /*2ec0*/  PRMT R10, R10, 0x7632, R10 ;  /* 0x000076320a0a7816 */ /* 0x000fc4000000000a */
[----:B------:R-:W-:Y:S02]  /*2ed0*/  ISETP.LT.AND P5, PT, R40, UR15, !P0 ;  /* 0x0000000f28007c0c */ /* 0x000fe4000c7a1270 */
[-C--:B------:R-:W-:Y:S01]  /*2ee0*/  LEA.HI.X.SX32 R27, R27, R22.reuse, 0x1, P6 ;  /* 0x000000161b1b7211 */ /* 0x080fe200030f0eff */
[----:B------:R2:W-:Y:S01]  /*2ef0*/  @P2 STG.E.U16 desc[UR8][R32.64], R10 ;  /* 0x0000000a20002986 */ /* 0x0005e2000c101508 */
[-C--:B0-----:R-:W-:Y:S01]  /*2f00*/  LEA R28, P6, R35, R21.reuse, 0x1 ;  /* 0x00000015231c7211 */ /* 0x081fe200078c08ff */
[----:B-1----:R-:W-:Y:S01]  /*2f10*/  IMAD R31, R20, 0x4, R35 ;  /* 0x00000004141f7824 */ /* 0x002fe200078e0223 */
[----:B------:R-:W-:Y:S02]  /*2f20*/  PRMT R8, R8, 0x7632, R8 ;  /* 0x0000763208087816 */ /* 0x000fe40000000008 */
[----:B------:R-:W-:Y:S02]  /*2f30*/  ISETP.LT.AND P2, PT, R39, UR15, !P0 ;  /* 0x0000000f27007c0c */ /* 0x000fe4000c741270 */
[----:B------:R-:W-:Y:S01]  /*2f40*/  LEA.HI.X.SX32 R29, R35, R22, 0x1, P6 ;  /* 0x00000016231d7211 */ /* 0x000fe200030f0eff */
[----:B------:R-:W-:Y:S01]  /*2f50*/  @P4 STG.E.U16 desc[UR8][R26.64], R8 ;  /* 0x000000081a004986 */ /* 0x000fe2000c101508 */
[----:B------:R-:W-:-:S02]  /*2f60*/  LEA R30, P6, R31, R21, 0x1 ;  /* 0x000000151f1e7211 */ /* 0x000fc400078c08ff */
[----:B------:R-:W-:Y:S01]  /*2f70*/  PRMT R14, R2, 0x7632, R14 ;  /* 0x00007632020e7816 */ /* 0x000fe2000000000e */
[----:B--2---:R-:W-:Y:S01]  /*2f80*/  IMAD R33, R20, 0x4, R31 ;  /* 0x0000000414217824 */ /* 0x004fe200078e021f */
[----:B------:R-:W-:Y:S02]  /*2f90*/  ISETP.LT.AND P4, PT, R38, UR15, !P0 ;  /* 0x0000000f26007c0c */ /* 0x000fe4000c781270 */
[-C--:B------:R-:W-:Y:S01]  /*2fa0*/  LEA.HI.X.SX32 R31, R31, R22.reuse, 0x1, P6 ;  /* 0x000000161f1f7211 */ /* 0x080fe200030f0eff */
[----:B------:R0:W-:Y:S01]  /*2fb0*/  @P5 STG.E.U16 desc[UR8][R28.64], R14 ;  /* 0x0000000e1c005986 */ /* 0x0001e2000c101508 */
[----:B------:R-:W-:Y:S01]  /*2fc0*/  PRMT R4, R4, 0x7632, R4 ;  /* 0x0000763204047816 */ /* 0x000fe20000000004 */
[----:B------:R-:W-:Y:S01]  /*2fd0*/  IMAD R35, R20, 0x4, R33 ;  /* 0x0000000414237824 */ /* 0x000fe200078e0221 */
[----:B------:R-:W-:Y:S02]  /*2fe0*/  LEA R32, P6, R33, R21, 0x1 ;  /* 0x0000001521207211 */ /* 0x000fe400078c08ff */
[----:B------:R-:W-:Y:S01]  /*2ff0*/  ISETP.LT.AND P5, PT, R37, UR15, !P0 ;  /* 0x0000000f25007c0c */ /* 0x000fe2000c7a1270 */
[----:B------:R1:W-:Y:S01]  /*3000*/  @P2 STG.E.U16 desc[UR8][R30.64], R4 ;  /* 0x000000041e002986 */ /* 0x0003e2000c101508 */
[----:B------:R-:W-:-:S02]  /*3010*/  LEA.HI.X.SX32 R33, R33, R22, 0x1, P6 ;  /* 0x0000001621217211 */ /* 0x000fc400030f0eff */
[----:B------:R-:W-:Y:S02]  /*3020*/  PRMT R16, R6, 0x7632, R16 ;  /* 0x0000763206107816 */ /* 0x000fe40000000010 */
[----:B------:R-:W-:Y:S01]  /*3030*/  ISETP.LT.AND P2, PT, R56, UR15, !P0 ;  /* 0x0000000f38007c0c */ /* 0x000fe2000c741270 */
[----:B0-----:R-:W-:Y:S01]  /*3040*/  IMAD R29, R20, 0x4, R35 ;  /* 0x00000004141d7824 */ /* 0x001fe200078e0223 */
[CC--:B------:R-:W-:Y:S01]  /*3050*/  LEA R26, P6, R35.reuse, R21.reuse, 0x1 ;  /* 0x00000015231a7211 */ /* 0x0c0fe200078c08ff */
[----:B------:R0:W-:Y:S01]  /*3060*/  @P4 STG.E.U16 desc[UR8][R32.64], R16 ;  /* 0x0000001020004986 */ /* 0x0001e2000c101508 */
[----:B------:R-:W-:Y:S02]  /*3070*/  PRMT R12, R12, 0x7632, R12 ;  /* 0x000076320c0c7816 */ /* 0x000fe4000000000c */
[----:B------:R-:W-:Y:S01]  /*3080*/  LEA.HI.X.SX32 R27, R35, R22, 0x1, P6 ;  /* 0x00000016231b7211 */ /* 0x000fe200030f0eff */
[----:B-1----:R-:W-:Y:S01]  /*3090*/  IMAD R31, R20, 0x4, R29 ;  /* 0x00000004141f7824 */ /* 0x002fe200078e021d */
[----:B------:R-:W-:-:S02]  /*30a0*/  LEA R28, P4, R29, R21, 0x1 ;  /* 0x000000151d1c7211 */ /* 0x000fc400078808ff */
[----:B------:R-:W-:Y:S01]  /*30b0*/  ISETP.LT.AND P6, PT, R55, UR15, !P0 ;  /* 0x0000000f37007c0c */ /* 0x000fe2000c7c1270 */
[----:B------:R1:W-:Y:S01]  /*30c0*/  @P5 STG.E.U16 desc[UR8][R26.64], R12 ;  /* 0x0000000c1a005986 */ /* 0x0003e2000c101508 */
[----:B------:R-:W-:Y:S01]  /*30d0*/  LEA.HI.X.SX32 R29, R29, R22, 0x1, P4 ;  /* 0x000000161d1d7211 */ /* 0x000fe200020f0eff */
[----:B------:R-:W-:Y:S01]  /*30e0*/  IMAD R35, R20, 0x4, R31 ;  /* 0x0000000414237824 */ /* 0x000fe200078e021f */
[----:B------:R-:W-:Y:S02]  /*30f0*/  PRMT R14, R14, 0x7632, R14 ;  /* 0x000076320e0e7816 */ /* 0x000fe4000000000e */
[----:B------:R-:W-:Y:S02]  /*3100*/  ISETP.LT.AND P4, PT, R54, UR15, !P0 ;  /* 0x0000000f36007c0c */ /* 0x000fe4000c781270 */
[----:B------:R-:W-:Y:S01]  /*3110*/  LEA R30, P5, R31, R21, 0x1 ;  /* 0x000000151f1e7211 */ /* 0x000fe200078a08ff */
[----:B------:R2:W-:Y:S01]  /*3120*/  @P2 STG.E.U16 desc[UR8][R28.64], R14 ;  /* 0x0000000e1c002986 */ /* 0x0005e2000c101508 */
[----:B0-----:R-:W-:-:S02]  /*3130*/  PRMT R16, R16, 0x7632, R16 ;  /* 0x0000763210107816 */ /* 0x001fc40000000010 */
[-C--:B------:R-:W-:Y:S01]  /*3140*/  LEA.HI.X.SX32 R31, R31, R22.reuse, 0x1, P5 ;  /* 0x000000161f1f7211 */ /* 0x080fe200028f0eff */
[C---:B-1----:R-:W-:Y:S01]  /*3150*/  IMAD R27, R20.reuse, 0x4, R35 ;  /* 0x00000004141b7824 */ /* 0x042fe200078e0223 */
[-C--:B------:R-:W-:Y:S02]  /*3160*/  LEA R32, P2, R35, R21.reuse, 0x1 ;  /* 0x0000001523207211 */ /* 0x080fe400078408ff */
[----:B------:R-:W-:Y:S01]  /*3170*/  ISETP.LT.AND P5, PT, R53, UR15, !P0 ;  /* 0x0000000f35007c0c */ /* 0x000fe2000c7a1270 */
[----:B------:R0:W-:Y:S01]  /*3180*/  @P6 STG.E.U16 desc[UR8][R30.64], R16 ;  /* 0x000000101e006986 */ /* 0x0001e2000c101508 */
[-C--:B------:R-:W-:Y:S01]  /*3190*/  LEA.HI.X.SX32 R33, R35, R22.reuse, 0x1, P2 ;  /* 0x0000001623217211 */ /* 0x080fe200010f0eff */
[----:B------:R-:W-:Y:S01]  /*31a0*/  IMAD R35, R20, 0x4, R27 ;  /* 0x0000000414237824 */ /* 0x000fe200078e021b */
[CC--:B------:R-:W-:Y:S02]  /*31b0*/  LEA R26, P6, R27.reuse, R21.reuse, 0x1 ;  /* 0x000000151b1a7211 */ /* 0x0c0fe400078c08ff */
[----:B------:R-:W-:Y:S01]  /*31c0*/  ISETP.LT.AND P2, PT, R52, UR15, !P0 ;  /* 0x0000000f34007c0c */ /* 0x000fe2000c741270 */
[----:B------:R1:W-:Y:S01]  /*31d0*/  @P4 STG.E.U16 desc[UR8][R32.64], R11 ;  /* 0x0000000b20004986 */ /* 0x0003e2000c101508 */
[----:B------:R-:W-:Y:S01]  /*31e0*/  LEA.HI.X.SX32 R27, R27, R22, 0x1, P6 ;  /* 0x000000161b1b7211 */ /* 0x000fe200030f0eff */
[----:B------:R-:W-:Y:S01]  /*31f0*/  IMAD R37, R20, 0x4, R35 ;  /* 0x0000000414257824 */ /* 0x000fe200078e0223 */
[----:B--2---:R-:W-:-:S02]  /*3200*/  LEA R28, P4, R35, R21, 0x1 ;  /* 0x00000015231c7211 */ /* 0x004fc400078808ff */
[----:B------:R-:W-:Y:S01]  /*3210*/  ISETP.LT.AND P6, PT, R51, UR15, !P0 ;  /* 0x0000000f33007c0c */ /* 0x000fe2000c7c1270 */
[----:B------:R2:W-:Y:S01]  /*3220*/  @P5 STG.E.U16 desc[UR8][R26.64], R9 ;  /* 0x000000091a005986 */ /* 0x0005e2000c101508 */
[-C--:B------:R-:W-:Y:S01]  /*3230*/  LEA.HI.X.SX32 R29, R35, R22.reuse, 0x1, P4 ;  /* 0x00000016231d7211 */ /* 0x080fe200020f0eff */
[----:B------:R-:W-:Y:S01]  /*3240*/  IMAD R35, R20, 0x4, R37 ;  /* 0x0000000414237824 */ /* 0x000fe200078e0225 */
[CC--:B0-----:R-:W-:Y:S02]  /*3250*/  LEA R30, P5, R37.reuse, R21.reuse, 0x1 ;  /* 0x00000015251e7211 */ /* 0x0c1fe400078a08ff */
[----:B------:R-:W-:Y:S01]  /*3260*/  ISETP.LT.AND P4, PT, R50, UR15, !P0 ;  /* 0x0000000f32007c0c */ /* 0x000fe2000c781270 */
[----:B------:R0:W-:Y:S01]  /*3270*/  @P2 STG.E.U16 desc[UR8][R28.64], R3 ;  /* 0x000000031c002986 */ /* 0x0001e2000c101508 */
[----:B------:R-:W-:Y:S01]  /*3280*/  LEA.HI.X.SX32 R31, R37, R22, 0x1, P5 ;  /* 0x00000016251f7211 */ /* 0x000fe200028f0eff */
[----:B------:R-:W-:Y:S01]  /*3290*/  IMAD R37, R20, 0x4, R35 ;  /* 0x0000000414257824 */ /* 0x000fe200078e0223 */
[----:B-1----:R-:W-:-:S02]  /*32a0*/  LEA R32, P2, R35, R21, 0x1 ;  /* 0x0000001523207211 */ /* 0x002fc400078408ff */
[----:B------:R-:W-:Y:S01]  /*32b0*/  ISETP.LT.AND P5, PT, R49, UR15, !P0 ;  /* 0x0000000f31007c0c */ /* 0x000fe2000c7a1270 */
[----:B------:R1:W-:Y:S01]  /*32c0*/  @P6 STG.E.U16 desc[UR8][R30.64], R5 ;  /* 0x000000051e006986 */ /* 0x0003e2000c101508 */
[-C--:B------:R-:W-:Y:S01]  /*32d0*/  LEA.HI.X.SX32 R33, R35, R22.reuse, 0x1, P2 ;  /* 0x0000001623217211 */ /* 0x080fe200010f0eff */
[----:B------:R-:W-:Y:S01]  /*32e0*/  IMAD R35, R20, 0x4, R37 ;  /* 0x0000000414237824 */ /* 0x000fe200078e0225 */
[-C--:B--2---:R-:W-:Y:S02]  /*32f0*/  LEA R26, P6, R37, R21.reuse, 0x1 ;  /* 0x00000015251a7211 */ /* 0x084fe400078c08ff */
[----:B------:R-:W-:Y:S01]  /*3300*/  ISETP.LT.AND P2, PT, R48, UR15, !P0 ;  /* 0x0000000f30007c0c */ /* 0x000fe2000c741270 */
[----:B------:R2:W-:Y:S01]  /*3310*/  @P4 STG.E.U16 desc[UR8][R32.64], R7 ;  /* 0x0000000720004986 */ /* 0x0005e2000c101508 */
[----:B0-----:R-:W-:Y:S02]  /*3320*/  LEA R28, P4, R35, R21, 0x1 ;  /* 0x00000015231c7211 */ /* 0x001fe400078808ff */
[-C--:B------:R-:W-:Y:S01]  /*3330*/  LEA.HI.X.SX32 R27, R37, R22.reuse, 0x1, P6 ;  /* 0x00000016251b7211 */ /* 0x080fe200030f0eff */
[----:B------:R-:W-:Y:S01]  /*3340*/  IMAD R37, R20, 0x4, R35 ;  /* 0x0000000414257824 */ /* 0x000fe200078e0223 */
[----:B------:R-:W-:-:S02]  /*3350*/  LEA.HI.X.SX32 R29, R35, R22, 0x1, P4 ;  /* 0x00000016231d7211 */ /* 0x000fc400020f0eff */
[----:B------:R-:W-:Y:S01]  /*3360*/  ISETP.LT.AND P4, PT, R25, UR15, !P0 ;  /* 0x0000000f19007c0c */ /* 0x000fe2000c781270 */
[----:B------:R0:W-:Y:S01]  /*3370*/  @P5 STG.E.U16 desc[UR8][R26.64], R13 ;  /* 0x0000000d1a005986 */ /* 0x0001e2000c101508 */
[C---:B------:R-:W-:Y:S01]  /*3380*/  IMAD R25, R20.reuse, 0x4, R37 ;  /* 0x0000000414197824 */ /* 0x040fe200078e0225 */
[----:B-1----:R-:W-:Y:S02]  /*3390*/  LEA R30, P5, R37, R21, 0x1 ;  /* 0x00000015251e7211 */ /* 0x002fe400078a08ff */
[----:B------:R-:W-:Y:S01]  /*33a0*/  ISETP.LT.AND P6, PT, R47, UR15, !P0 ;  /* 0x0000000f2f007c0c */ /* 0x000fe2000c7c1270 */
[----:B------:R1:W-:Y:S01]  /*33b0*/  @P2 STG.E.U16 desc[UR8][R28.64], R15 ;  /* 0x0000000f1c002986 */ /* 0x0003e2000c101508 */
[----:B--2---:R-:W-:Y:S01]  /*33c0*/  IMAD R33, R20, 0x4, R25 ;  /* 0x0000000414217824 */ /* 0x004fe200078e0219 */
[----:B------:R-:W-:Y:S02]  /*33d0*/  LEA.HI.X.SX32 R31, R37, R22, 0x1, P5 ;  /* 0x00000016251f7211 */ /* 0x000fe400028f0eff */
[----:B------:R-:W-:-:S02]  /*33e0*/  ISETP.LT.AND P2, PT, R24, UR15, !P0 ;  /* 0x0000000f18007c0c */ /* 0x000fc4000c741270 */
[-C--:B------:R-:W-:Y:S01]  /*33f0*/  LEA R24, P5, R25, R21.reuse, 0x1 ;  /* 0x0000001519187211 */ /* 0x080fe200078a08ff */
[C---:B0-----:R-:W-:Y:S01]  /*3400*/  IMAD R27, R20.reuse, 0x4, R33 ;  /* 0x00000004141b7824 */ /* 0x041fe200078e0221 */
[----:B------:R-:W-:Y:S02]  /*3410*/  PRMT R12, R11, 0x7632, R12 ;  /* 0x000076320b0c7816 */ /* 0x000fe4000000000c */
[-C--:B------:R-:W-:Y:S02]  /*3420*/  LEA.HI.X.SX32 R25, R25, R22.reuse, 0x1, P5 ;  /* 0x0000001619197211 */ /* 0x080fe400028f0eff */
[----:B------:R-:W-:Y:S01]  /*3430*/  ISETP.LT.AND P5, PT, R23, UR15, !P0 ;  /* 0x0000000f17007c0c */ /* 0x000fe2000c7a1270 */
[C---:B------:R-:W-:Y:S01]  /*3440*/  IMAD R23, R20.reuse, 0x4, R27 ;  /* 0x0000000414177824 */ /* 0x040fe200078e021b */
[----:B------:R0:W-:Y:S01]  /*3450*/  @P6 STG.E.U16 desc[UR8][R30.64], R17 ;  /* 0x000000111e006986 */ /* 0x0001e2000c101508 */
[----:B------:R-:W-:Y:S02]  /*3460*/  LEA R10, P6, R33, R21, 0x1 ;  /* 0x00000015210a7211 */ /* 0x000fe400078c08ff */
[----:B-1----:R-:W-:Y:S01]  /*3470*/  IMAD R29, R20, 0x4, R23 ;  /* 0x00000004141d7824 */ /* 0x002fe200078e0217 */
[----:B------:R-:W-:Y:S01]  /*3480*/  PRMT R5, R9, 0x7632, R5 ;  /* 0x0000763209057816 */ /* 0x000fe20000000005 */
[----:B------:R-:W-:Y:S01]  /*3490*/  @P2 STG.E.U16 desc[UR8][R24.64], R12 ;  /* 0x0000000c18002986 */ /* 0x000fe2000c101508 */
[----:B------:R-:W-:-:S02]  /*34a0*/  LEA.HI.X.SX32 R11, R33, R22, 0x1, P6 ;  /* 0x00000016210b7211 */ /* 0x000fc400030f0eff */
[-C--:B------:R-:W-:Y:S02]  /*34b0*/  LEA R8, P2, R27, R21.reuse, 0x1 ;  /* 0x000000151b087211 */ /* 0x080fe400078408ff */
[----:B------:R-:W-:Y:S01]  /*34c0*/  ISETP.LT.AND P3, PT, R36, UR15, !P0 ;  /* 0x0000000f24007c0c */ /* 0x000fe2000c761270 */
[----:B------:R1:W-:Y:S01]  /*34d0*/  @P4 STG.E.U16 desc[UR8][R10.64], R5 ;  /* 0x000000050a004986 */ /* 0x0003e2000c101508 */
[C---:B0-----:R-:W-:Y:S01]  /*34e0*/  IMAD R31, R20.reuse, 0x4, R29 ;  /* 0x00000004141f7824 */ /* 0x041fe200078e021d */
[-C--:B------:R-:W-:Y:S02]  /*34f0*/  LEA R26, P4, R23, R21.reuse, 0x1 ;  /* 0x00000015171a7211 */ /* 0x080fe400078808ff */
[-C--:B------:R-:W-:Y:S01]  /*3500*/  LEA.HI.X.SX32 R9, R27, R22.reuse, 0x1, P2 ;  /* 0x000000161b097211 */ /* 0x080fe200010f0eff */
[C---:B------:R-:W-:Y:S01]  /*3510*/  IMAD R33, R20.reuse, 0x4, R31 ;  /* 0x0000000414217824 */ /* 0x040fe200078e021f */
[----:B------:R-:W-:Y:S02]  /*3520*/  LEA.HI.X.SX32 R27, R23, R22, 0x1, P4 ;  /* 0x00000016171b7211 */ /* 0x000fe400020f0eff */
[----:B------:R-:W-:Y:S01]  /*3530*/  ISETP.LT.AND P4, PT, R19, UR15, !P0 ;  /* 0x0000000f13007c0c */ /* 0x000fe2000c781270 */
[----:B------:R-:W-:Y:S01]  /*3540*/  IMAD R2, R20, 0x4, R33 ;  /* 0x0000000414027824 */ /* 0x000fe200078e0221 */
[----:B------:R-:W-:-:S02]  /*3550*/  LEA R28, P6, R29, R21, 0x1 ;  /* 0x000000151d1c7211 */ /* 0x000fc400078c08ff */
[-C--:B-1----:R-:W-:Y:S02]  /*3560*/  LEA R10, P2, R33, R21.reuse, 0x1 ;  /* 0x00000015210a7211 */ /* 0x082fe400078408ff */
[-C--:B------:R-:W-:Y:S02]  /*3570*/  LEA.HI.X.SX32 R29, R29, R22.reuse, 0x1, P6 ;  /* 0x000000161d1d7211 */ /* 0x080fe400030f0eff */
[----:B------:R-:W-:Y:S02]  /*3580*/  LEA.HI.X.SX32 R11, R33, R22, 0x1, P2 ;  /* 0x00000016210b7211 */ /* 0x000fe400010f0eff */
[----:B------:R-:W-:Y:S02]  /*3590*/  ISETP.LT.AND P2, PT, R0, UR15, !P0 ;  /* 0x0000000f00007c0c */ /* 0x000fe4000c741270 */
[----:B------:R-:W-:Y:S02]  /*35a0*/  ISETP.LT.AND P0, PT, R18, UR15, !P0 ;  /* 0x0000000f12007c0c */ /* 0x000fe4000c701270 */
[----:B------:R-:W-:-:S02]  /*35b0*/  LEA R24, P6, R31, R21, 0x1 ;  /* 0x000000151f187211 */ /* 0x000fc400078c08ff */
[----:B------:R-:W-:Y:S02]  /*35c0*/  PRMT R13, R5, 0x7632, R13 ;  /* 0x00007632050d7816 */ /* 0x000fe4000000000d */
[----:B------:R-:W-:Y:S02]  /*35d0*/  PRMT R4, R3, 0x7632, R4 ;  /* 0x0000763203047816 */ /* 0x000fe40000000004 */
[----:B------:R-:W-:Y:S02]  /*35e0*/  PRMT R14, R7, 0x7632, R14 ;  /* 0x00007632070e7816 */ /* 0x000fe4000000000e */
[----:B------:R-:W-:Y:S01]  /*35f0*/  LEA.HI.X.SX32 R25, R31, R22, 0x1, P6 ;  /* 0x000000161f197211 */ /* 0x000fe200030f0eff */
[----:B------:R0:W-:Y:S01]  /*3600*/  @P5 STG.E.U16 desc[UR8][R8.64], R4 ;  /* 0x0000000408005986 */ /* 0x0001e2000c101508 */
[----:B------:R-:W-:Y:S02]  /*3610*/  PRMT R12, R13, 0x7632, R12 ;  /* 0x000076320d0c7816 */ /* 0x000fe4000000000c */
[----:B------:R-:W-:Y:S01]  /*3620*/  PRMT R5, R15, 0x7632, R5 ;  /* 0x000076320f057816 */ /* 0x000fe20000000005 */
[----:B------:R0:W-:Y:S01]  /*3630*/  @P4 STG.E.U16 desc[UR8][R26.64], R13 ;  /* 0x0000000d1a004986 */ /* 0x0001e2000c101508 */
[----:B------:R-:W-:-:S03]  /*3640*/  LEA R20, P6, R2, R21, 0x1 ;  /* 0x0000001502147211 */ /* 0x000fc600078c08ff */
[----:B------:R0:W-:Y:S01]  /*3650*/  @P3 STG.E.U16 desc[UR8][R28.64], R14 ;  /* 0x0000000e1c003986 */ /* 0x0001e2000c101508 */
[----:B------:R-:W-:-:S03]  /*3660*/  LEA.HI.X.SX32 R21, R2, R22, 0x1, P6 ;  /* 0x0000001602157211 */ /* 0x000fc600030f0eff */
[----:B------:R0:W-:Y:S04]  /*3670*/  @P2 STG.E.U16 desc[UR8][R24.64], R12 ;  /* 0x0000000c18002986 */ /* 0x0001e8000c101508 */
[----:B------:R0:W-:Y:S01]  /*3680*/  @P1 STG.E.U16 desc[UR8][R10.64], R5 ;  /* 0x000000050a001986 */ /* 0x0001e2000c101508 */
[----:B------:R-:W-:Y:S05]  /*3690*/  @!P0 EXIT ;  /* 0x000000000000894d */ /* 0x000fea0003800000 */
[----:B0-----:R-:W-:-:S05]  /*36a0*/  PRMT R10, R17, 0x7632, R10 ;  /* 0x00007632110a7816 */ /* 0x001fca000000000a */
[----:B------:R-:W-:Y:S01]  /*36b0*/  STG.E.U16 desc[UR8][R20.64], R10 ;  /* 0x0000000a14007986 */ /* 0x000fe2000c101508 */
[----:B------:R-:W-:Y:S05]  /*36c0*/  EXIT ;  /* 0x000000000000794d */ /* 0x000fea0003800000 */
.L_x_3:
[----:B------:R-:W-:-:S00]  /*36d0*/  BRA `(.L_x_3) ;  /* 0xfffffffc00fc7947 */ /* 0x000fc0000383ffff */
[----:B------:R-:W-:-:S00]  /*36e0*/  NOP ;  /* 0x0000000000007918 */ /* 0x000fc00000000000 */
        /* <DEDUP_REMOVED lines=9> */
.L_x_4:


//--------------------- .nv.shared.matmul_kernel  --------------------------
	.section	.nv.shared.matmul_kernel,"aw",@nobits
	.sectionflags	@""
	.align	16
	.zero		1024


//--------------------- .nv.shared.reserved.0     --------------------------
	.section	.nv.shared.reserved.0,"aw",@nobits
	.weak		__nv_reservedSMEM_offset_0_alias
	.size		__nv_reservedSMEM_offset_0_alias, 0, 64
	.other		__nv_reservedSMEM_offset_0_alias,@"STO_CUDA_RESERVED_SHARED STV_DEFAULT"
__nv_reservedSMEM_offset_0_alias:
	.zero		0
	.zero		64


//--------------------- .nv.constant0.matmul_kernel --------------------------
	.section	.nv.constant0.matmul_kernel,"a",@progbits
	.sectionflags	@""
	.align	4
.nv.constant0.matmul_kernel:
	.zero		976


//--------------------- SYMBOLS --------------------------

	.type		.nv.reservedSmem.offset0,@object
	.size		.nv.reservedSmem.offset0,0x4
	.type		.nv.reservedSmem.cap,@object
	.size		.nv.reservedSmem.cap,0x4
